	.target	sm_100a

	.elftype	@"ET_EXEC"


//--------------------- .note.nv.tkinfo           --------------------------
	.section	.note.nv.tkinfo,"",@"SHT_NOTE"
	.sectionflags	@"SHF_NOTE_NV_TKINFO"
	.tkinfo
        /*0018*/ 	.word	0x00000081
        /*0030*/ 	.string	""
        /*0030*/ 	.string	"ptxas-blackwell"
        /*0030*/ 	.string	"Cuda compilation tools, release 12.9, V12.9.86"
        /*0030*/ 	.string	"Build cuda_12.9.r12.9/compiler.36037853_0"
        /*0030*/ 	.string	"-v  -suppress-debug-info  -lineinfo  -arch sm_100a "



//--------------------- .note.nv.cuver            --------------------------
	.section	.note.nv.cuver,"",@"SHT_NOTE"
	.sectionflags	@"SHF_NOTE_NV_CUVER"
        /*0018*/ 	.short	0x0001
        /*001a*/ 	.short	0x0064
        /*001c*/ 	.short	0x0001
        /*001e*/ 	.short	0x0000
        /*0020*/ 	.short	0x0001
        /*0022*/ 	.short	0x0000


//--------------------- .nv.info                  --------------------------
	.section	.nv.info,"",@"SHT_CUDA_INFO"
	.align	4


	//----- nvinfo : EIATTR_REGCOUNT
	.align		4
        /*0000*/ 	.byte	0x04, 0x2f
        /*0002*/ 	.short	(.L_4 - .L_3)
	.align		4
.L_3:
        /*0004*/ 	.word	index@(gluon_tcgen05)
        /*0008*/ 	.word	0x00000087


	//----- nvinfo : EIATTR_FRAME_SIZE
	.align		4
.L_4:
        /*000c*/ 	.byte	0x04, 0x11
        /*000e*/ 	.short	(.L_6 - .L_5)
	.align		4
.L_5:
        /*0010*/ 	.word	index@($__internal_2_$__cuda_sm10x_tcgen05_guardrail_trap_unallocated_columns_being_dealloced)
        /*0014*/ 	.word	0x00000000


	//----- nvinfo : EIATTR_FRAME_SIZE
	.align		4
.L_6:
        /*0018*/ 	.byte	0x04, 0x11
        /*001a*/ 	.short	(.L_8 - .L_7)
	.align		4
.L_7:
        /*001c*/ 	.word	index@($__internal_1_$__cuda_sm10x_tcgen05_guardrail_trap_phase_invalid_during_alloc)
        /*0020*/ 	.word	0x00000000


	//----- nvinfo : EIATTR_FRAME_SIZE
	.align		4
.L_8:
        /*0024*/ 	.byte	0x04, 0x11
        /*0026*/ 	.short	(.L_10 - .L_9)
	.align		4
.L_9:
        /*0028*/ 	.word	index@($__internal_0_$__cuda_sm10x_tcgen05_guardrail_trap_col_being_dealloced_not_returned_by_alloc)
        /*002c*/ 	.word	0x00000000


	//----- nvinfo : EIATTR_FRAME_SIZE
	.align		4
.L_10:
        /*0030*/ 	.byte	0x04, 0x11
        /*0032*/ 	.short	(.L_12 - .L_11)
	.align		4
.L_11:
        /*0034*/ 	.word	index@(gluon_tcgen05)
        /*0038*/ 	.word	0x00000000


	//----- nvinfo : EIATTR_MIN_STACK_SIZE
	.align		4
.L_12:
        /*003c*/ 	.byte	0x04, 0x12
        /*003e*/ 	.short	(.L_14 - .L_13)
	.align		4
.L_13:
        /*0040*/ 	.word	index@(gluon_tcgen05)
        /*0044*/ 	.word	0x00000000
.L_14:


//--------------------- .nv.info.gluon_tcgen05    --------------------------
	.section	.nv.info.gluon_tcgen05,"",@"SHT_CUDA_INFO"
	.sectionflags	@""
	.align	4


	//----- nvinfo : EIATTR_CUDA_API_VERSION
	.align		4
        /*0000*/ 	.byte	0x04, 0x37
        /*0002*/ 	.short	(.L_16 - .L_15)
.L_15:
        /*0004*/ 	.word	0x00000081


	//----- nvinfo : EIATTR_KPARAM_INFO
	.align		4
.L_16:
        /*0008*/ 	.byte	0x04, 0x17
        /*000a*/ 	.short	(.L_18 - .L_17)
.L_17:
        /*000c*/ 	.word	0x00000000
        /*0010*/ 	.short	0x000a
        /*0012*/ 	.short	0x0048
        /*0014*/ 	.byte	0x00, 0xf4, 0x21, 0x00


	//----- nvinfo : EIATTR_KPARAM_INFO
	.align		4
.L_18:
        /*0018*/ 	.byte	0x04, 0x17
        /*001a*/ 	.short	(.L_20 - .L_19)
.L_19:
        /*001c*/ 	.word	0x00000000
        /*0020*/ 	.short	0x0009
        /*0022*/ 	.short	0x0040
        /*0024*/ 	.byte	0x00, 0xf4, 0x21, 0x00


	//----- nvinfo : EIATTR_KPARAM_INFO
	.align		4
.L_20:
        /*0028*/ 	.byte	0x04, 0x17
        /*002a*/ 	.short	(.L_22 - .L_21)
.L_21:
        /*002c*/ 	.word	0x00000000
        /*0030*/ 	.short	0x0008
        /*0032*/ 	.short	0x0038
        /*0034*/ 	.byte	0x00, 0xf0, 0x21, 0x00


	//----- nvinfo : EIATTR_KPARAM_INFO
	.align		4
.L_22:
        /*0038*/ 	.byte	0x04, 0x17
        /*003a*/ 	.short	(.L_24 - .L_23)
.L_23:
        /*003c*/ 	.word	0x00000000
        /*0040*/ 	.short	0x0007
        /*0042*/ 	.short	0x0030
        /*0044*/ 	.byte	0x00, 0xf0, 0x21, 0x00


	//----- nvinfo : EIATTR_KPARAM_INFO
	.align		4
.L_24:
        /*0048*/ 	.byte	0x04, 0x17
        /*004a*/ 	.short	(.L_26 - .L_25)
.L_25:
        /*004c*/ 	.word	0x00000000
        /*0050*/ 	.short	0x0006
        /*0052*/ 	.short	0x0028
        /*0054*/ 	.byte	0x00, 0xf0, 0x21, 0x00


	//----- nvinfo : EIATTR_KPARAM_INFO
	.align		4
.L_26:
        /*0058*/ 	.byte	0x04, 0x17
        /*005a*/ 	.short	(.L_28 - .L_27)
.L_27:
        /*005c*/ 	.word	0x00000000
        /*0060*/ 	.short	0x0005
        /*0062*/ 	.short	0x0020
        /*0064*/ 	.byte	0x00, 0xf0, 0x11, 0x00


	//----- nvinfo : EIATTR_KPARAM_INFO
	.align		4
.L_28:
        /*0068*/ 	.byte	0x04, 0x17
        /*006a*/ 	.short	(.L_30 - .L_29)
.L_29:
        /*006c*/ 	.word	0x00000000
        /*0070*/ 	.short	0x0004
        /*0072*/ 	.short	0x001c
        /*0074*/ 	.byte	0x00, 0xf0, 0x11, 0x00


	//----- nvinfo : EIATTR_KPARAM_INFO
	.align		4
.L_30:
        /*0078*/ 	.byte	0x04, 0x17
        /*007a*/ 	.short	(.L_32 - .L_31)
.L_31:
        /*007c*/ 	.word	0x00000000
        /*0080*/ 	.short	0x0003
        /*0082*/ 	.short	0x0018
        /*0084*/ 	.byte	0x00, 0xf0, 0x11, 0x00


	//----- nvinfo : EIATTR_KPARAM_INFO
	.align		4
.L_32:
        /*0088*/ 	.byte	0x04, 0x17
        /*008a*/ 	.short	(.L_34 - .L_33)
.L_33:
        /*008c*/ 	.word	0x00000000
        /*0090*/ 	.short	0x0002
        /*0092*/ 	.short	0x0010
        /*0094*/ 	.byte	0x00, 0xf4, 0x21, 0x00


	//----- nvinfo : EIATTR_KPARAM_INFO
	.align		4
.L_34:
        /*0098*/ 	.byte	0x04, 0x17
        /*009a*/ 	.short	(.L_36 - .L_35)
.L_35:
        /*009c*/ 	.word	0x00000000
        /*00a0*/ 	.short	0x0001
        /*00a2*/ 	.short	0x0008
        /*00a4*/ 	.byte	0x00, 0xf4, 0x21, 0x00


	//----- nvinfo : EIATTR_KPARAM_INFO
	.align		4
.L_36:
        /*00a8*/ 	.byte	0x04, 0x17
        /*00aa*/ 	.short	(.L_38 - .L_37)
.L_37:
        /*00ac*/ 	.word	0x00000000
        /*00b0*/ 	.short	0x0000
        /*00b2*/ 	.short	0x0000
        /*00b4*/ 	.byte	0x00, 0xf4, 0x21, 0x00


	//----- nvinfo : EIATTR_AT_ENTRY_FRAGMENTS
	.align		4
.L_38:
        /*00b8*/ 	.byte	0x04, 0x4f
        /*00ba*/ 	.short	(.L_40 - .L_39)


	//   ....[0]....
.L_39:
        /*00bc*/ 	.word	0x00000004


	//----- nvinfo : EIATTR_RESERVED_SMEM_USED
	.align		4
.L_40:
        /*00c0*/ 	.byte	0x01, 0x41
	.zero		2


	//----- nvinfo : EIATTR_SPARSE_MMA_MASK
	.align		4
        /*00c4*/ 	.byte	0x03, 0x50
        /*00c6*/ 	.short	0x0000


	//----- nvinfo : EIATTR_TCGEN05_1CTA_USED
	.align		4
        /*00c8*/ 	.byte	0x01, 0x51
	.zero		2


	//----- nvinfo : EIATTR_MAXREG_COUNT
	.align		4
        /*00cc*/ 	.byte	0x03, 0x1b
        /*00ce*/ 	.short	0x00ff


	//----- nvinfo : EIATTR_NUM_BARRIERS
	.align		4
        /*00d0*/ 	.byte	0x02, 0x4c
        /*00d2*/ 	.byte	0x01
	.zero		1


	//----- nvinfo : EIATTR_INT_WARP_WIDE_INSTR_OFFSETS
	.align		4
        /*00d4*/ 	.byte	0x04, 0x31
        /*00d6*/ 	.short	(.L_42 - .L_41)


	//   ....[0]....
.L_41:
        /*00d8*/ 	.word	0x00001620


	//   ....[1]....
        /*00dc*/ 	.word	0x00001640


	//   ....[2]....
        /*00e0*/ 	.word	0x000016c0


	//   ....[3]....
        /*00e4*/ 	.word	0x000019a0


	//   ....[4]....
        /*00e8*/ 	.word	0x000019b0


	//   ....[5]....
        /*00ec*/ 	.word	0x000019c0


	//   ....[6]....
        /*00f0*/ 	.word	0x000019d0


	//   ....[7]....
        /*00f4*/ 	.word	0x00001c70


	//   ....[8]....
        /*00f8*/ 	.word	0x00001c80


	//   ....[9]....
        /*00fc*/ 	.word	0x00001df0


	//   ....[10]....
        /*0100*/ 	.word	0x00001e40


	//   ....[11]....
        /*0104*/ 	.word	0x00001e50


	//   ....[12]....
        /*0108*/ 	.word	0x00001e80


	//   ....[13]....
        /*010c*/ 	.word	0x00002090


	//   ....[14]....
        /*0110*/ 	.word	0x000020a0


	//   ....[15]....
        /*0114*/ 	.word	0x00002390


	//   ....[16]....
        /*0118*/ 	.word	0x000023a0


	//   ....[17]....
        /*011c*/ 	.word	0x00002a90


	//   ....[18]....
        /*0120*/ 	.word	0x00002ae0


	//----- nvinfo : EIATTR_COOP_GROUP_MASK_REGIDS
	.align		4
.L_42:
        /*0124*/ 	.byte	0x04, 0x29
        /*0126*/ 	.short	(.L_44 - .L_43)


	//   ....[0]....
.L_43:
        /*0128*/ 	.word	0xffffffff


	//   ....[1]....
        /*012c*/ 	.word	0xffffffff


	//   ....[2]....
        /*0130*/ 	.word	0xffffffff


	//   ....[3]....
        /*0134*/ 	.word	0xffffffff


	//   ....[4]....
        /*0138*/ 	.word	0xffffffff


	//   ....[5]....
        /*013c*/ 	.word	0xffffffff


	//   ....[6]....
        /*0140*/ 	.word	0xffffffff


	//   ....[7]....
        /*0144*/ 	.word	0xffffffff


	//   ....[8]....
        /*0148*/ 	.word	0xffffffff


	//   ....[9]....
        /*014c*/ 	.word	0xffffffff


	//----- nvinfo : EIATTR_COOP_GROUP_INSTR_OFFSETS
	.align		4
.L_44:
        /*0150*/ 	.byte	0x04, 0x28
        /*0152*/ 	.short	(.L_46 - .L_45)


	//   ....[0]....
.L_45:
        /*0154*/ 	.word	0x00000050


	//   ....[1]....
        /*0158*/ 	.word	0x00000310


	//   ....[2]....
        /*015c*/ 	.word	0x000004f0


	//   ....[3]....
        /*0160*/ 	.word	0x000009a0


	//   ....[4]....
        /*0164*/ 	.word	0x00000ae0


	//   ....[5]....
        /*0168*/ 	.word	0x00000f50


	//   ....[6]....
        /*016c*/ 	.word	0x00001090


	//   ....[7]....
        /*0170*/ 	.word	0x000014e0


	//   ....[8]....
        /*0174*/ 	.word	0x00002920


	//   ....[9]....
        /*0178*/ 	.word	0x00002b90


	//----- nvinfo : EIATTR_VRC_CTA_INIT_COUNT
	.align		4
.L_46:
        /*017c*/ 	.byte	0x02, 0x4a
        /*017e*/ 	.byte	0x80
	.zero		1


	//----- nvinfo : EIATTR_MBARRIER_INSTR_OFFSETS
	.align		4
        /*0180*/ 	.byte	0x04, 0x39
        /*0182*/ 	.short	(.L_48 - .L_47)


	//   ....[0]....
.L_47:
        /*0184*/ 	.word	0x000016e0
        /*0188*/ 	.word	0x000000ff
        /*018c*/ 	.word	0x0000c000
        /*0190*/ 	.short	0x0100
        /*0192*/ 	.byte	0x08
	.zero		1


	//   ....[1]....
        /*0194*/ 	.word	0x000016f0
        /*0198*/ 	.word	0x000000ff
        /*019c*/ 	.word	0x0000c020
        /*01a0*/ 	.short	0x0100
        /*01a2*/ 	.byte	0x08
	.zero		1


	//   ....[2]....
        /*01a4*/ 	.word	0x000017a0
        /*01a8*/ 	.word	0x000000ff
        /*01ac*/ 	.word	0x0000c008
        /*01b0*/ 	.short	0x0100
        /*01b2*/ 	.byte	0x08
	.zero		1


	//   ....[3]....
        /*01b4*/ 	.word	0x000017b0
        /*01b8*/ 	.word	0x000000ff
        /*01bc*/ 	.word	0x0000c028
        /*01c0*/ 	.short	0x0100
        /*01c2*/ 	.byte	0x08
	.zero		1


	//   ....[4]....
        /*01c4*/ 	.word	0x000018c0
        /*01c8*/ 	.word	0x000000ff
        /*01cc*/ 	.word	0x0000c010
        /*01d0*/ 	.short	0x0100
        /*01d2*/ 	.byte	0x08
	.zero		1


	//   ....[5]....
        /*01d4*/ 	.word	0x000018d0
        /*01d8*/ 	.word	0x000000ff
        /*01dc*/ 	.word	0x0000c030
        /*01e0*/ 	.short	0x0100
        /*01e2*/ 	.byte	0x08
	.zero		1


	//   ....[6]....
        /*01e4*/ 	.word	0x00001ab0
        /*01e8*/ 	.word	0x000000ff
        /*01ec*/ 	.word	0x0000c000
        /*01f0*/ 	.short	0x010a
        /*01f2*/ 	.byte	0x08
	.zero		1


	//   ....[7]....
        /*01f4*/ 	.word	0x00001cd0
        /*01f8*/ 	.word	0x000000ff
        /*01fc*/ 	.word	0x0000c020
        /*0200*/ 	.short	0x010a
        /*0202*/ 	.byte	0x08
	.zero		1


	//   ....[8]....
        /*0204*/ 	.word	0x00001ef0
        /*0208*/ 	.word	0x000000ff
        /*020c*/ 	.word	0x0000c000
        /*0210*/ 	.short	0x010a
        /*0212*/ 	.byte	0x1c
	.zero		1


	//   ....[9]....
        /*0214*/ 	.word	0x000020e0
        /*0218*/ 	.word	0x000000ff
        /*021c*/ 	.word	0x0000c020
        /*0220*/ 	.short	0x010a
        /*0222*/ 	.byte	0x1c
	.zero		1


	//   ....[10]....
        /*0224*/ 	.word	0x000021b0
        /*0228*/ 	.word	0x000000ff
        /*022c*/ 	.word	0x0000c000
        /*0230*/ 	.short	0x0108
        /*0232*/ 	.byte	0x08
	.zero		1


	//   ....[11]....
        /*0234*/ 	.word	0x000021c0
        /*0238*/ 	.word	0x000000ff
        /*023c*/ 	.word	0x0000c020
        /*0240*/ 	.short	0x0108
        /*0242*/ 	.byte	0x08
	.zero		1


	//   ....[12]....
        /*0244*/ 	.word	0x00002210
        /*0248*/ 	.word	0x000000ff
        /*024c*/ 	.word	0x0000c008
        /*0250*/ 	.short	0x0108
        /*0252*/ 	.byte	0x08
	.zero		1


	//   ....[13]....
        /*0254*/ 	.word	0x00002220
        /*0258*/ 	.word	0x000000ff
        /*025c*/ 	.word	0x0000c028
        /*0260*/ 	.short	0x0108
        /*0262*/ 	.byte	0x08
	.zero		1


	//   ....[14]....
        /*0264*/ 	.word	0x00002270
        /*0268*/ 	.word	0x000000ff
        /*026c*/ 	.word	0x0000c010
        /*0270*/ 	.short	0x0108
        /*0272*/ 	.byte	0x08
	.zero		1


	//   ....[15]....
        /*0274*/ 	.word	0x00002280
        /*0278*/ 	.word	0x000000ff
        /*027c*/ 	.word	0x0000c030
        /*0280*/ 	.short	0x0108
        /*0282*/ 	.byte	0x08
	.zero		1


	//   ....[16]....
        /*0284*/ 	.word	0x00002bb0
        /*0288*/ 	.word	0x000000ff
        /*028c*/ 	.word	0x0000c000
        /*0290*/ 	.short	0x010a
        /*0292*/ 	.byte	0x08
	.zero		1


	//   ....[17]....
        /*0294*/ 	.word	0x00002be0
        /*0298*/ 	.word	0x000000ff
        /*029c*/ 	.word	0x0000c020
        /*02a0*/ 	.short	0x010a
        /*02a2*/ 	.byte	0x08
	.zero		1


	//   ....[18]....
        /*02a4*/ 	.word	0x00002c10
        /*02a8*/ 	.word	0x000000ff
        /*02ac*/ 	.word	0x0000c000
        /*02b0*/ 	.short	0x010a
        /*02b2*/ 	.byte	0x1c
	.zero		1


	//   ....[19]....
        /*02b4*/ 	.word	0x00002c40
        /*02b8*/ 	.word	0x000000ff
        /*02bc*/ 	.word	0x0000c020
        /*02c0*/ 	.short	0x010a
        /*02c2*/ 	.byte	0x1c
	.zero		1


	//----- nvinfo : EIATTR_NUM_MBARRIERS
	.align		4
.L_48:
        /*02c4*/ 	.byte	0x03, 0x38
        /*02c6*/ 	.short	0x0006


	//----- nvinfo : EIATTR_EXIT_INSTR_OFFSETS
	.align		4
        /*02c8*/ 	.byte	0x04, 0x1c
        /*02ca*/ 	.short	(.L_50 - .L_49)


	//   ....[0]....
.L_49:
        /*02cc*/ 	.word	0x00002ba0


	//----- nvinfo : EIATTR_REQNTID
	.align		4
.L_50:
        /*02d0*/ 	.byte	0x04, 0x10
        /*02d2*/ 	.short	(.L_52 - .L_51)
.L_51:
        /*02d4*/ 	.word	0x00000080
        /*02d8*/ 	.word	0x00000001
        /*02dc*/ 	.word	0x00000001


	//----- nvinfo : EIATTR_CRS_STACK_SIZE
	.align		4
.L_52:
        /*02e0*/ 	.byte	0x04, 0x1e
        /*02e2*/ 	.short	(.L_54 - .L_53)
.L_53:
        /*02e4*/ 	.word	0x00000000


	//----- nvinfo : EIATTR_CBANK_PARAM_SIZE
	.align		4
.L_54:
        /*02e8*/ 	.byte	0x03, 0x19
        /*02ea*/ 	.short	0x0050


	//----- nvinfo : EIATTR_PARAM_CBANK
	.align		4
        /*02ec*/ 	.byte	0x04, 0x0a
        /*02ee*/ 	.short	(.L_56 - .L_55)
	.align		4
.L_55:
        /*02f0*/ 	.word	index@(.nv.constant0.gluon_tcgen05)
        /*02f4*/ 	.short	0x0380
        /*02f6*/ 	.short	0x0050


	//----- nvinfo : EIATTR_SW_WAR
	.align		4
.L_56:
        /*02f8*/ 	.byte	0x04, 0x36
        /*02fa*/ 	.short	(.L_58 - .L_57)
.L_57:
        /*02fc*/ 	.word	0x00000008
.L_58:


//--------------------- .nv.compat                --------------------------
	.section	.nv.compat,"",@"SHT_CUDA_COMPAT_INFO"
	.align	4
        /*0000*/ 	.byte	0x02, 0x02, 0x02, 0x00, 0x02, 0x05, 0x05, 0x00, 0x02, 0x03, 0x03, 0x00, 0x02, 0x06, 0x01, 0x00


//--------------------- .nv.callgraph             --------------------------
	.section	.nv.callgraph,"",@"SHT_CUDA_CALLGRAPH"
	.align	4
	.sectionentsize	8
	.align		4
        /*0000*/ 	.word	0x00000000
	.align		4
        /*0004*/ 	.word	0xffffffff
	.align		4
        /*0008*/ 	.word	0x00000000
	.align		4
        /*000c*/ 	.word	0xfffffffe
	.align		4
        /*0010*/ 	.word	0x00000000
	.align		4
        /*0014*/ 	.word	0xfffffffd
	.align		4
        /*0018*/ 	.word	0x00000000
	.align		4
        /*001c*/ 	.word	0xfffffffc


//--------------------- .text.gluon_tcgen05       --------------------------
	.section	.text.gluon_tcgen05,"ax",@progbits
	.align	128
        .global         gluon_tcgen05
        .type           gluon_tcgen05,@function
        .size           gluon_tcgen05,(.L_x_81 - gluon_tcgen05)
        .other          gluon_tcgen05,@"STO_CUDA_ENTRY STV_DEFAULT"
gluon_tcgen05:
.text.gluon_tcgen05:
[----:B------:R-:W1:Y:S01]  /*0000*/  LDC R1, c[0x0][0x37c] ;  /* 0x0000df00ff017b82 */ /* 0x000e620000000800 */
[----:B------:R-:W2:Y:S02]  /*0010*/  S2R R0, SR_TID.X ;  /* 0x0000000000007919 */ /* 0x000ea40000002100 */
[----:B--2---:R-:W-:-:S13]  /*0020*/  ISETP.GE.U32.AND P2, PT, R0, 0x20, PT ;  /* 0x000000200000780c */ /* 0x004fda0003f46070 */
[----:B------:R-:W-:Y:S05]  /*0030*/  @P2 BRA `(.L_x_0) ;  /* 0x0000000000b82947 */ /* 0x000fea0003800000 */
[----:B------:R-:W2:Y:S01]  /*0040*/  S2UR UR6, SR_CgaCtaId ;  /* 0x00000000000679c3 */ /* 0x000ea20000008800 */
[----:B------:R-:W-:Y:S01]  /*0050*/  NOP ;  /* 0x0000000000007918 */ /* 0x000fe20000000000 */
[----:B------:R-:W-:Y:S02]  /*0060*/  UMOV UR4, 0x40 ;  /* 0x0000004000047882 */ /* 0x000fe40000000000 */
[----:B--2---:R-:W-:-:S09]  /*0070*/  ULEA UR4, UR6, UR4, 0x18 ;  /* 0x0000000406047291 */ /* 0x004fd2000f8ec0ff */
[----:B------:R-:W2:Y:S01]  /*0080*/  LDS.U8 R2, [UR4] ;  /* 0x00000004ff027984 */ /* 0x000ea20008000000 */
[----:B------:R-:W-:Y:S02]  /*0090*/  UMOV UR4, 0x400 ;  /* 0x0000040000047882 */ /* 0x000fe40000000000 */
[----:B------:R-:W-:Y:S01]  /*00a0*/  ULEA UR4, UR6, UR4, 0x18 ;  /* 0x0000000406047291 */ /* 0x000fe2000f8ec0ff */
[----:B--2---:R-:W-:-:S13]  /*00b0*/  ISETP.NE.AND P0, PT, R2, RZ, PT ;  /* 0x000000ff0200720c */ /* 0x004fda0003f05270 */
[----:B------:R-:W-:Y:S05]  /*00c0*/  @P0 BRA `(.L_x_1) ;  /* 0x00000000007c0947 */ /* 0x000fea0003800000 */
[----:B------:R-:W-:-:S13]  /*00d0*/  ELECT P0, URZ, PT ;  /* 0x0000000000ff782f */ /* 0x000fda0003800000 */
[----:B------:R-:W-:Y:S05]  /*00e0*/  @!P0 BRA `(.L_x_2) ;  /* 0x0000000000848947 */ /* 0x000fea0003800000 */
[----:B------:R-:W-:Y:S01]  /*00f0*/  UMOV UR5, 0x4 ;  /* 0x0000000400057882 */ /* 0x000fe20000000000 */
[----:B------:R-:W-:Y:S02]  /*0100*/  IMAD.MOV.U32 R5, RZ, RZ, 0x1 ;  /* 0x00000001ff057424 */ /* 0x000fe400078e00ff */
[----:B------:R-:W-:Y:S02]  /*0110*/  IMAD.MOV.U32 R3, RZ, RZ, 0xf ;  /* 0x0000000fff037424 */ /* 0x000fe400078e00ff */
[----:B------:R-:W-:Y:S04]  /*0120*/  DEPBAR.LE SB2, 0x36 ;  /* 0x0000ad800000791a */ /* 0x000fe80000000000 */
[----:B------:R-:W2:Y:S02]  /*0130*/  UTCATOMSWS.FIND_AND_SET.ALIGN UP0, UR5, UR5 ;  /* 0x00000005000575e3 */ /* 0x000ea40008000800 */
[----:B--2---:R-:W-:-:S04]  /*0140*/  PLOP3.LUT P0, PT, PT, PT, UP0, 0x80, 0x8 ;  /* 0x000000000008781c */ /* 0x004fc80003f0f008 */
[----:B------:R-:W-:-:S04]  /*0150*/  SEL R2, RZ, 0xffffffff, !P0 ;  /* 0xffffffffff027807 */ /* 0x000fc80004000000 */
[----:B------:R-:W-:Y:S01]  /*0160*/  ISETP.NE.AND P0, PT, R2, RZ, PT ;  /* 0x000000ff0200720c */ /* 0x000fe20003f05270 */
[----:B------:R-:W-:-:S12]  /*0170*/  IMAD.U32 R2, RZ, RZ, UR5 ;  /* 0x00000005ff027e24 */ /* 0x000fd8000f8e00ff */
[----:B------:R-:W-:Y:S05]  /*0180*/  @P0 BRA `(.L_x_3) ;  /* 0x0000000000240947 */ /* 0x000fea0003800000 */
.L_x_4:
[----:B------:R-:W-:Y:S05]  /*0190*/  NANOSLEEP 0x64 ;  /* 0x000000640000795d */ /* 0x000fea0003800000 */
[----:B------:R-:W-:-:S05]  /*01a0*/  UMOV UR5, 0x4 ;  /* 0x0000000400057882 */ /* 0x000fca0000000000 */
[----:B------:R-:W-:Y:S04]  /*01b0*/  DEPBAR.LE SB2, 0x36 ;  /* 0x0000ad800000791a */ /* 0x000fe80000000000 */
[----:B------:R-:W2:Y:S02]  /*01c0*/  UTCATOMSWS.FIND_AND_SET.ALIGN UP0, UR5, UR5 ;  /* 0x00000005000575e3 */ /* 0x000ea40008000800 */
[----:B--2---:R-:W-:-:S04]  /*01d0*/  PLOP3.LUT P0, PT, PT, PT, UP0, 0x80, 0x8 ;  /* 0x000000000008781c */ /* 0x004fc80003f0f008 */
[----:B------:R-:W-:-:S04]  /*01e0*/  SEL R2, RZ, 0xffffffff, !P0 ;  /* 0xffffffffff027807 */ /* 0x000fc80004000000 */
[----:B------:R-:W-:Y:S01]  /*01f0*/  ISETP.NE.AND P0, PT, R2, RZ, PT ;  /* 0x000000ff0200720c */ /* 0x000fe20003f05270 */
[----:B------:R-:W-:-:S12]  /*0200*/  IMAD.U32 R2, RZ, RZ, UR5 ;  /* 0x00000005ff027e24 */ /* 0x000fd8000f8e00ff */
[----:B------:R-:W-:Y:S05]  /*0210*/  @!P0 BRA `(.L_x_4) ;  /* 0xfffffffc00dc8947 */ /* 0x000fea000383ffff */
.L_x_3:
[C---:B------:R-:W-:Y:S01]  /*0220*/  VIADD R4, R2.reuse, 0x10 ;  /* 0x0000001002047836 */ /* 0x040fe20000000000 */
[----:B------:R-:W-:Y:S01]  /*0230*/  UMOV UR5, 0x50 ;  /* 0x0000005000057882 */ /* 0x000fe20000000000 */
[----:B------:R-:W-:Y:S01]  /*0240*/  SHF.L.U32 R3, R3, R2, RZ ;  /* 0x0000000203037219 */ /* 0x000fe200000006ff */
[----:B------:R-:W-:Y:S01]  /*0250*/  ULEA UR5, UR6, UR5, 0x18 ;  /* 0x0000000506057291 */ /* 0x000fe2000f8ec0ff */
[----:B------:R-:W-:Y:S01]  /*0260*/  IMAD.SHL.U32 R2, R2, 0x20, RZ ;  /* 0x0000002002027824 */ /* 0x000fe200078e00ff */
[----:B------:R-:W-:-:S04]  /*0270*/  SHF.L.U32 R4, R5, R4, RZ ;  /* 0x0000000405047219 */ /* 0x000fc800000006ff */
[----:B------:R-:W-:-:S05]  /*0280*/  LOP3.LUT R3, R4, R3, RZ, 0xfc, !PT ;  /* 0x0000000304037212 */ /* 0x000fca00078efcff */
[----:B------:R2:W-:Y:S04]  /*0290*/  ATOMS.OR RZ, [UR5], R3 ;  /* 0x00000003ffff798c */ /* 0x0005e8000b000005 */
[----:B------:R2:W-:Y:S01]  /*02a0*/  STS [UR4], R2 ;  /* 0x00000002ff007988 */ /* 0x0005e20008000804 */
[----:B------:R-:W-:Y:S05]  /*02b0*/  BRA `(.L_x_2) ;  /* 0x0000000000107947 */ /* 0x000fea0003800000 */
.L_x_1:
[----:B------:R-:W-:Y:S01]  /*02c0*/  IMAD.MOV.U32 R3, RZ, RZ, -0x1 ;  /* 0xffffffffff037424 */ /* 0x000fe200078e00ff */
[----:B------:R-:W-:-:S04]  /*02d0*/  MOV R2, 0x300 ;  /* 0x0000030000027802 */ /* 0x000fc80000000f00 */
[----:B------:R2:W-:Y:S03]  /*02e0*/  STS [UR4], R3 ;  /* 0x00000003ff007988 */ /* 0x0005e60008000804 */
[----:B-12---:R-:W-:Y:S05]  /*02f0*/  CALL.REL.NOINC `($__internal_1_$__cuda_sm10x_tcgen05_guardrail_trap_phase_invalid_during_alloc) ;  /* 0x0000002800687944 */ /* 0x006fea0003c00000 */
.L_x_2:
[----:B------:R-:W-:Y:S05]  /*0300*/  WARPSYNC.ALL ;  /* 0x0000000000007948 */ /* 0x000fea0003800000 */
[----:B------:R-:W-:Y:S01]  /*0310*/  NOP ;  /* 0x0000000000007918 */ /* 0x000fe20000000000 */
.L_x_0:
[----:B------:R-:W3:Y:S08]  /*0320*/  S2UR UR4, SR_CgaCtaId ;  /* 0x00000000000479c3 */ /* 0x000ef00000008800 */
[----:B------:R-:W-:Y:S01]  /*0330*/  BAR.SYNC.DEFER_BLOCKING 0x0 ;  /* 0x0000000000007b1d */ /* 0x000fe20000010000 */
[----:B------:R-:W-:-:S05]  /*0340*/  LOP3.LUT R132, R0, 0x7f, RZ, 0xc0, !PT ;  /* 0x0000007f00847812 */ /* 0x000fca00078ec0ff */
[----:B------:R-:W-:Y:S02]  /*0350*/  UMOV UR8, 0x400 ;  /* 0x0000040000087882 */ /* 0x000fe40000000000 */
[----:B------:R-:W4:Y:S08]  /*0360*/  LDC R10, c[0x0][0x3a0] ;  /* 0x0000e800ff0a7b82 */ /* 0x000f300000000800 */
[----:B------:R-:W5:Y:S01]  /*0370*/  S2UR UR9, SR_CTAID.Y ;  /* 0x00000000000979c3 */ /* 0x000f620000002600 */
[----:B---3--:R-:W-:-:S09]  /*0380*/  ULEA UR8, UR4, UR8, 0x18 ;  /* 0x0000000804087291 */ /* 0x008fd2000f8ec0ff */
[----:B--2---:R-:W2:Y:S01]  /*0390*/  LDS R3, [UR8] ;  /* 0x00000008ff037984 */ /* 0x004ea20008000800 */
[----:B------:R-:W-:Y:S06]  /*03a0*/  BAR.SYNC.DEFER_BLOCKING 0x0 ;  /* 0x0000000000007b1d */ /* 0x000fec0000010000 */
[----:B------:R-:W-:Y:S05]  /*03b0*/  @P2 BRA `(.L_x_5) ;  /* 0x0000000000182947 */ /* 0x000fea0003800000 */
[----:B------:R-:W-:Y:S01]  /*03c0*/  ELECT P0, URZ, PT ;  /* 0x0000000000ff782f */ /* 0x000fe20003800000 */
[----:B------:R-:W-:Y:S01]  /*03d0*/  IMAD.MOV.U32 R2, RZ, RZ, 0x1 ;  /* 0x00000001ff027424 */ /* 0x000fe200078e00ff */
[----:B------:R-:W-:Y:S01]  /*03e0*/  UMOV UR5, 0x40 ;  /* 0x0000004000057882 */ /* 0x000fe20000000000 */
[----:B------:R-:W-:Y:S01]  /*03f0*/  UVIRTCOUNT.DEALLOC.SMPOOL 0x80 ;  /* 0x000000800000784c */ /* 0x000fe20000000000 */
[----:B------:R-:W-:-:S09]  /*0400*/  ULEA UR5, UR4, UR5, 0x18 ;  /* 0x0000000504057291 */ /* 0x000fd2000f8ec0ff */
[----:B------:R3:W-:Y:S03]  /*0410*/  @P0 STS.U8 [UR5], R2 ;  /* 0x00000002ff000988 */ /* 0x0007e60008000005 */
.L_x_5:
[----:B------:R-:W3:Y:S01]  /*0420*/  S2UR UR4, SR_CTAID.Z ;  /* 0x00000000000479c3 */ /* 0x000ee20000002700 */
[----:B------:R-:W5:Y:S01]  /*0430*/  LDCU UR5, c[0x0][0x370] ;  /* 0x00006e00ff0577ac */ /* 0x000f620008000800 */
[----:B------:R-:W-:Y:S01]  /*0440*/  ISETP.GE.U32.AND P0, PT, R132, 0x20, PT ;  /* 0x000000208400780c */ /* 0x000fe20003f06070 */
[----:B----4-:R-:W-:Y:S01]  /*0450*/  VIADD R5, R10, 0xffffffff ;  /* 0xffffffff0a057836 */ /* 0x010fe20000000000 */
[C---:B------:R-:W-:Y:S01]  /*0460*/  ISETP.NE.U32.AND P3, PT, R132.reuse, RZ, PT ;  /* 0x000000ff8400720c */ /* 0x040fe20003f65070 */
[----:B------:R-:W3:Y:S01]  /*0470*/  LDCU UR6, c[0x0][0x374] ;  /* 0x00006e80ff0677ac */ /* 0x000ee20008000800 */
[----:B------:R-:W-:Y:S01]  /*0480*/  LEA R4, R132, UR8, 0x2 ;  /* 0x0000000884047c11 */ /* 0x000fe2000f8e10ff */
[----:B------:R-:W-:Y:S01]  /*0490*/  BSSY.RECONVERGENT B0, `(.L_x_6) ;  /* 0x0000015000007945 */ /* 0x000fe20003800200 */
[----:B------:R-:W5:Y:S01]  /*04a0*/  S2UR UR7, SR_CTAID.X ;  /* 0x00000000000779c3 */ /* 0x000f620000002500 */
[----:B------:R-:W4:Y:S01]  /*04b0*/  LDCU.64 UR20, c[0x0][0x3c0] ;  /* 0x00007800ff1477ac */ /* 0x000f220008000a00 */
[----:B--2---:R-:W-:-:S05]  /*04c0*/  R2UR UR23, R3 ;  /* 0x00000000031772ca */ /* 0x004fca00000e0000 */
[----:B------:R2:W-:Y:S01]  /*04d0*/  @!P0 STS [R4], RZ ;  /* 0x000000ff04008388 */ /* 0x0005e20000000800 */
[----:B------:R-:W1:Y:S01]  /*04e0*/  LDC R6, c[0x0][0x398] ;  /* 0x0000e600ff067b82 */ /* 0x000e620000000800 */
[----:B------:R-:W-:Y:S02]  /*04f0*/  NOP ;  /* 0x0000000000007918 */ /* 0x000fe40000000000 */
[----:B------:R2:W-:Y:S01]  /*0500*/  @!P3 STS [UR8+0x20], R5 ;  /* 0x00002005ff00b988 */ /* 0x0005e20008000808 */
[----:B---3-5:R-:W-:-:S04]  /*0510*/  UIMAD UR4, UR4, UR6, UR9 ;  /* 0x00000006040472a4 */ /* 0x028fc8000f8e0209 */
[----:B------:R-:W-:-:S04]  /*0520*/  UIMAD UR4, UR4, UR5, UR7 ;  /* 0x00000005040472a4 */ /* 0x000fc8000f8e0207 */
[----:B------:R-:W-:-:S04]  /*0530*/  UIMAD UR4, UR4, 0x180, URZ ;  /* 0x00000180040478a4 */ /* 0x000fc8000f8e02ff */
[----:B----4-:R-:W-:Y:S01]  /*0540*/  UIADD3 UR24, UP0, UPT, UR4, UR20, URZ ;  /* 0x0000001404187290 */ /* 0x010fe2000ff1e0ff */
[----:B-1----:R-:W-:-:S03]  /*0550*/  VIADD R6, R6, 0xffffffff ;  /* 0xffffffff06067836 */ /* 0x002fc60000000000 */
[----:B------:R-:W-:Y:S01]  /*0560*/  ULEA.HI.X.SX32 UR25, UR4, UR21, 0x1, UP0 ;  /* 0x0000001504197291 */ /* 0x000fe200080f0eff */
[----:B--2---:R-:W-:Y:S11]  /*0570*/  @P3 BRA `(.L_x_7) ;  /* 0x0000000000183947 */ /* 0x004ff60003800000 */
[----:B------:R-:W1:Y:S01]  /*0580*/  LDS R2, [UR8+0x8] ;  /* 0x00000808ff027984 */ /* 0x000e620008000800 */
[----:B------:R-:W2:Y:S01]  /*0590*/  LDC.64 R8, c[0x0][0x380] ;  /* 0x0000e000ff087b82 */ /* 0x000ea20000000a00 */
[----:B------:R-:W-:Y:S02]  /*05a0*/  IMAD.MOV.U32 R3, RZ, RZ, 0x70 ;  /* 0x00000070ff037424 */ /* 0x000fe400078e00ff */
[----:B--2---:R2:W-:Y:S03]  /*05b0*/  STS.64 [UR8], R8 ;  /* 0x00000008ff007988 */ /* 0x0045e60008000a08 */
[----:B-1----:R-:W-:-:S05]  /*05c0*/  LOP3.LUT R2, R2, 0x10, R3, 0xd8, !PT ;  /* 0x0000001002027812 */ /* 0x002fca00078ed803 */
[----:B------:R2:W-:Y:S02]  /*05d0*/  STS [UR8+0x8], R2 ;  /* 0x00000802ff007988 */ /* 0x0005e40008000808 */
.L_x_7:
[----:B------:R-:W-:Y:S05]  /*05e0*/  BSYNC.RECONVERGENT B0 ;  /* 0x0000000000007941 */ /* 0x000fea0003800200 */
.L_x_6:
[----:B------:R-:W-:Y:S04]  /*05f0*/  BSSY.RECONVERGENT B0, `(.L_x_8) ;  /* 0x000000a000007945 */ /* 0x000fe80003800200 */
[----:B------:R-:W-:Y:S05]  /*0600*/  @P3 BRA `(.L_x_9) ;  /* 0x0000000000203947 */ /* 0x000fea0003800000 */
[----:B--2---:R-:W1:Y:S01]  /*0610*/  LDS R2, [UR8+0x34] ;  /* 0x00003408ff027984 */ /* 0x004e620008000800 */
[----:B------:R-:W-:Y:S02]  /*0620*/  IMAD.MOV.U32 R3, RZ, RZ, 0x3f000000 ;  /* 0x3f000000ff037424 */ /* 0x000fe400078e00ff */
[----:B------:R-:W-:Y:S01]  /*0630*/  @!P3 IMAD.MOV.U32 R7, RZ, RZ, 0x7f ;  /* 0x0000007fff07b424 */ /* 0x000fe200078e00ff */
[----:B------:R-:W2:Y:S02]  /*0640*/  @!P3 LDS R8, [UR8+0x38] ;  /* 0x00003808ff08b984 */ /* 0x000ea40008000800 */
[----:B-1----:R-:W-:Y:S02]  /*0650*/  LOP3.LUT R2, R2, 0xff000000, R3, 0xb8, !PT ;  /* 0xff00000002027812 */ /* 0x002fe400078eb803 */
[----:B--2---:R-:W-:-:S03]  /*0660*/  @!P3 LOP3.LUT R3, R8, 0xff, R7, 0xb8, !PT ;  /* 0x000000ff0803b812 */ /* 0x004fc600078eb807 */
[----:B------:R1:W-:Y:S04]  /*0670*/  STS [UR8+0x34], R2 ;  /* 0x00003402ff007988 */ /* 0x0003e80008000808 */
[----:B------:R1:W-:Y:S02]  /*0680*/  @!P3 STS [UR8+0x38], R3 ;  /* 0x00003803ff00b988 */ /* 0x0003e40008000808 */
.L_x_9:
[----:B------:R-:W-:Y:S05]  /*0690*/  BSYNC.RECONVERGENT B0 ;  /* 0x0000000000007941 */ /* 0x000fea0003800200 */
.L_x_8:
[----:B------:R-:W-:Y:S04]  /*06a0*/  BSSY.RECONVERGENT B0, `(.L_x_10) ;  /* 0x000000a000007945 */ /* 0x000fe80003800200 */
[----:B------:R-:W-:Y:S05]  /*06b0*/  @P3 BRA `(.L_x_11) ;  /* 0x0000000000203947 */ /* 0x000fea0003800000 */
[----:B-12---:R-:W1:Y:S01]  /*06c0*/  LDS R2, [UR8+0x1c] ;  /* 0x00001c08ff027984 */ /* 0x006e620008000800 */
[----:B------:R-:W2:Y:S03]  /*06d0*/  LDC.64 R8, c[0x0][0x3a8] ;  /* 0x0000ea00ff087b82 */ /* 0x000ea60000000a00 */
[----:B------:R3:W-:Y:S01]  /*06e0*/  STS [UR8+0x24], R6 ;  /* 0x00002406ff007988 */ /* 0x0007e20008000808 */
[--C-:B--2---:R-:W-:Y:S02]  /*06f0*/  SHF.R.U32.HI R7, RZ, 0x4, R9.reuse ;  /* 0x00000004ff077819 */ /* 0x104fe40000011609 */
[----:B------:R-:W-:-:S05]  /*0700*/  SHF.R.U64 R3, R8, 0x4, R9 ;  /* 0x0000000408037819 */ /* 0x000fca0000001209 */
[----:B------:R3:W-:Y:S01]  /*0710*/  STS [UR8+0xc], R3 ;  /* 0x00000c03ff007988 */ /* 0x0007e20008000808 */
[----:B-1----:R-:W-:-:S05]  /*0720*/  LOP3.LUT R2, R2, 0xf, R7, 0xb8, !PT ;  /* 0x0000000f02027812 */ /* 0x002fca00078eb807 */
[----:B------:R3:W-:Y:S02]  /*0730*/  STS [UR8+0x1c], R2 ;  /* 0x00001c02ff007988 */ /* 0x0007e40008000808 */
.L_x_11:
[----:B------:R-:W-:Y:S05]  /*0740*/  BSYNC.RECONVERGENT B0 ;  /* 0x0000000000007941 */ /* 0x000fea0003800200 */
.L_x_10:
[----:B------:R-:W-:Y:S04]  /*0750*/  BSSY.RECONVERGENT B1, `(.L_x_12) ;  /* 0x000001d000017945 */ /* 0x000fe80003800200 */
[----:B------:R-:W-:Y:S04]  /*0760*/  BSSY.RELIABLE B0, `(.L_x_13) ;  /* 0x0000018000007945 */ /* 0x000fe80003800100 */
[----:B------:R-:W-:Y:S05]  /*0770*/  @P3 BRA `(.L_x_14) ;  /* 0x00000000001c3947 */ /* 0x000fea0003800000 */
[----:B-123--:R-:W1:Y:S02]  /*0780*/  LDS R2, [UR8+0x34] ;  /* 0x00003408ff027984 */ /* 0x00ee640008000800 */
[----:B-1----:R-:W-:-:S05]  /*0790*/  LOP3.LUT R2, R2, 0x7, RZ, 0xb8, !PT ;  /* 0x0000000702027812 */ /* 0x002fca00078eb8ff */
[----:B------:R1:W-:Y:S01]  /*07a0*/  STS [UR8+0x34], R2 ;  /* 0x00003402ff007988 */ /* 0x0003e20008000808 */
[----:B------:R-:W-:Y:S05]  /*07b0*/  @P3 BRA `(.L_x_15) ;  /* 0x00000000001c3947 */ /* 0x000fea0003800000 */
[----:B-1----:R-:W1:Y:S02]  /*07c0*/  LDS R2, [UR8+0x34] ;  /* 0x00003408ff027984 */ /* 0x002e640008000800 */
[----:B-1----:R-:W-:-:S05]  /*07d0*/  LOP3.LUT R2, R2, 0x38, RZ, 0xb8, !PT ;  /* 0x0000003802027812 */ /* 0x002fca00078eb8ff */
[----:B------:R4:W-:Y:S02]  /*07e0*/  STS [UR8+0x34], R2 ;  /* 0x00003402ff007988 */ /* 0x0009e40008000808 */
.L_x_14:
[----:B------:R-:W-:Y:S05]  /*07f0*/  @P3 BRA `(.L_x_16) ;  /* 0x00000000001c3947 */ /* 0x000fea0003800000 */
[----:B-1234-:R-:W1:Y:S02]  /*0800*/  LDS R2, [UR8+0x8] ;  /* 0x00000808ff027984 */ /* 0x01ee640008000800 */
[----:B-1----:R-:W-:-:S05]  /*0810*/  LOP3.LUT R2, R2, 0x780, RZ, 0xb8, !PT ;  /* 0x0000078002027812 */ /* 0x002fca00078eb8ff */
[----:B------:R2:W-:Y:S02]  /*0820*/  STS [UR8+0x8], R2 ;  /* 0x00000802ff007988 */ /* 0x0005e40008000808 */
.L_x_15:
[----:B------:R-:W-:Y:S05]  /*0830*/  @P3 BRA `(.L_x_17) ;  /* 0x0000000000283947 */ /* 0x000fea0003800000 */
[----:B-12---:R-:W1:Y:S02]  /*0840*/  LDS R2, [UR8+0x8] ;  /* 0x00000808ff027984 */ /* 0x006e640008000800 */
[----:B-1----:R-:W-:-:S05]  /*0850*/  LOP3.LUT R2, R2, 0x1800, RZ, 0xb8, !PT ;  /* 0x0000180002027812 */ /* 0x002fca00078eb8ff */
[----:B------:R5:W-:Y:S02]  /*0860*/  STS [UR8+0x8], R2 ;  /* 0x00000802ff007988 */ /* 0x000be40008000808 */
.L_x_16:
[----:B------:R-:W-:Y:S05]  /*0870*/  @P3 BREAK.RELIABLE B0 ;  /* 0x0000000000003942 */ /* 0x000fea0003800100 */
[----:B------:R-:W-:Y:S05]  /*0880*/  @P3 BRA `(.L_x_18) ;  /* 0x0000000000243947 */ /* 0x000fea0003800000 */
[----:B-1-3--:R-:W1:Y:S01]  /*0890*/  LDS R3, [UR8+0x8] ;  /* 0x00000808ff037984 */ /* 0x00ae620008000800 */
[----:B--2-45:R-:W-:-:S05]  /*08a0*/  IMAD.MOV.U32 R2, RZ, RZ, 0x6000 ;  /* 0x00006000ff027424 */ /* 0x034fca00078e00ff */
[----:B-1----:R-:W-:-:S04]  /*08b0*/  LOP3.LUT R2, R3, 0x4000, R2, 0xd8, !PT ;  /* 0x0000400003027812 */ /* 0x002fc800078ed802 */
[----:B------:R-:W-:-:S05]  /*08c0*/  LOP3.LUT R2, R2, 0x400000, RZ, 0xb8, !PT ;  /* 0x0040000002027812 */ /* 0x000fca00078eb8ff */
[----:B------:R3:W-:Y:S02]  /*08d0*/  STS [UR8+0x8], R2 ;  /* 0x00000802ff007988 */ /* 0x0007e40008000808 */
.L_x_17:
[----:B------:R-:W-:Y:S05]  /*08e0*/  BSYNC.RELIABLE B0 ;  /* 0x0000000000007941 */ /* 0x000fea0003800100 */
.L_x_13:
[----:B-123--:R-:W1:Y:S02]  /*08f0*/  @!P3 LDS R2, [UR8+0x8] ;  /* 0x00000808ff02b984 */ /* 0x00ee640008000800 */
[----:B-1----:R-:W-:-:S05]  /*0900*/  @!P3 LOP3.LUT R2, R2, 0x8000, RZ, 0xb8, !PT ;  /* 0x000080000202b812 */ /* 0x002fca00078eb8ff */
[----:B------:R1:W-:Y:S02]  /*0910*/  @!P3 STS [UR8+0x8], R2 ;  /* 0x00000802ff00b988 */ /* 0x0003e40008000808 */
.L_x_18:
[----:B------:R-:W-:Y:S05]  /*0920*/  BSYNC.RECONVERGENT B1 ;  /* 0x0000000000017941 */ /* 0x000fea0003800200 */
.L_x_12:
[----:B------:R-:W-:Y:S05]  /*0930*/  WARPSYNC.ALL ;  /* 0x0000000000007948 */ /* 0x000fea0003800000 */
[----:B------:R-:W-:Y:S01]  /*0940*/  NOP ;  /* 0x0000000000007918 */ /* 0x000fe20000000000 */
[----:B------:R-:W1:Y:S02]  /*0950*/  LDC R7, c[0x0][0x39c] ;  /* 0x0000e700ff077b82 */ /* 0x000e640000000800 */
[----:B-1----:R-:W-:Y:S01]  /*0960*/  VIADD R7, R7, 0xffffffff ;  /* 0xffffffff07077836 */ /* 0x002fe20000000000 */
[----:B------:R-:W-:Y:S06]  /*0970*/  @P0 BRA `(.L_x_19) ;  /* 0x0000000000300947 */ /* 0x000fec0003800000 */
[----:B--2345:R-:W1:Y:S01]  /*0980*/  S2R R2, SR_LANEID ;  /* 0x0000000000027919 */ /* 0x03ce620000000000 */
[----:B------:R-:W-:Y:S05]  /*0990*/  WARPSYNC.ALL ;  /* 0x0000000000007948 */ /* 0x000fea0003800000 */
[----:B------:R-:W-:Y:S01]  /*09a0*/  NOP ;  /* 0x0000000000007918 */ /* 0x000fe20000000000 */
[----:B-1----:R-:W-:-:S05]  /*09b0*/  IMAD.SHL.U32 R8, R2, 0x4, RZ ;  /* 0x0000000402087824 */ /* 0x002fca00078e00ff */
[----:B------:R-:W1:Y:S01]  /*09c0*/  LDS R9, [R8+UR8] ;  /* 0x0000000808097984 */ /* 0x000e620008000800 */
[----:B------:R-:W-:-:S05]  /*09d0*/  IADD3 R2, P1, PT, R8, UR24, RZ ;  /* 0x0000001808027c10 */ /* 0x000fca000ff3e0ff */
[----:B------:R-:W-:-:S05]  /*09e0*/  IMAD.X R3, RZ, RZ, UR25, P1 ;  /* 0x00000019ff037e24 */ /* 0x000fca00088e06ff */
[----:B-1----:R1:W2:Y:S01]  /*09f0*/  ATOMG.E.EXCH.STRONG.GPU PT, RZ, [R2], R9 ;  /* 0x0000000902ff73a8 */ /* 0x0022a200041ee100 */
[----:B------:R-:W-:-:S04]  /*0a00*/  DEPBAR {5,4,3,2,1,0} ;  /* 0x0000003f0000791a */ /* 0x000fc80000000000 */
[----:B------:R-:W3:Y:S02]  /*0a10*/  CCTL.E.C.LDCU.IV.DEEP [UR24] ;  /* 0x0000000018007540 */ /* 0x000ee40009c08000 */
[----:B---3--:R1:W-:Y:S01]  /*0a20*/  UTMACCTL.IV [UR24] ;  /* 0x00000000180079b9 */ /* 0x0083e20008000000 */
[----:B------:R-:W-:Y:S01]  /*0a30*/  NOP ;  /* 0x0000000000007918 */ /* 0x000fe20000000000 */
.L_x_19:
[----:B------:R-:W-:Y:S05]  /*0a40*/  @P0 BRA `(.L_x_20) ;  /* 0x00000000000c0947 */ /* 0x000fea0003800000 */
[----:B------:R0:W-:Y:S01]  /*0a50*/  UTMACMDFLUSH ;  /* 0x00000000000079b7 */ /* 0x0001e20000000000 */
[----:B------:R-:W-:Y:S05]  /*0a60*/  @P0 BRA `(.L_x_20) ;  /* 0x0000000000040947 */ /* 0x000fea0003800000 */
[----:B------:R-:W-:-:S04]  /*0a70*/  DEPBAR.LE SB0, 0x0 ;  /* 0x000080000000791a */ /* 0x000fc80000000000 */
.L_x_20:
[----:B------:R-:W-:Y:S05]  /*0a80*/  WARPSYNC.ALL ;  /* 0x0000000000007948 */ /* 0x000fea0003800000 */
[----:B------:R-:W-:Y:S01]  /*0a90*/  NOP ;  /* 0x0000000000007918 */ /* 0x000fe20000000000 */
[----:B--2---:R-:W-:Y:S06]  /*0aa0*/  BAR.SYNC.DEFER_BLOCKING 0x0 ;  /* 0x0000000000007b1d */ /* 0x004fec0000010000 */
[----:B------:R-:W-:Y:S02]  /*0ab0*/  BSSY.RECONVERGENT B1, `(.L_x_21) ;  /* 0x000000b000017945 */ /* 0x000fe40003800200 */
[----:B------:R-:W-:Y:S06]  /*0ac0*/  BAR.SYNC.DEFER_BLOCKING 0x0 ;  /* 0x0000000000007b1d */ /* 0x000fec0000010000 */
[----:B------:R2:W-:Y:S01]  /*0ad0*/  @!P0 STS [R4], RZ ;  /* 0x000000ff04008388 */ /* 0x0005e20000000800 */
[----:B------:R-:W-:Y:S01]  /*0ae0*/  NOP ;  /* 0x0000000000007918 */ /* 0x000fe20000000000 */
[----:B------:R-:W-:Y:S05]  /*0af0*/  @P3 BRA `(.L_x_22) ;  /* 0x0000000000183947 */ /* 0x000fea0003800000 */
[----:B-1-345:R-:W1:Y:S01]  /*0b00*/  LDS R2, [UR8+0x8] ;  /* 0x00000808ff027984 */ /* 0x03ae620008000800 */
[----:B------:R-:W3:Y:S01]  /*0b10*/  LDC.64 R8, c[0x0][0x388] ;  /* 0x0000e200ff087b82 */ /* 0x000ee20000000a00 */
[----:B------:R-:W-:Y:S02]  /*0b20*/  IMAD.MOV.U32 R3, RZ, RZ, 0x70 ;  /* 0x00000070ff037424 */ /* 0x000fe400078e00ff */
[----:B---3--:R3:W-:Y:S03]  /*0b30*/  STS.64 [UR8], R8 ;  /* 0x00000008ff007988 */ /* 0x0087e60008000a08 */
[----:B-1----:R-:W-:-:S05]  /*0b40*/  LOP3.LUT R2, R2, 0x10, R3, 0xd8, !PT ;  /* 0x0000001002027812 */ /* 0x002fca00078ed803 */
[----:B------:R3:W-:Y:S02]  /*0b50*/  STS [UR8+0x8], R2 ;  /* 0x00000802ff007988 */ /* 0x0007e40008000808 */
.L_x_22:
[----:B-1----:R-:W-:Y:S05]  /*0b60*/  BSYNC.RECONVERGENT B1 ;  /* 0x0000000000017941 */ /* 0x002fea0003800200 */
.L_x_21:
[----:B------:R-:W-:Y:S04]  /*0b70*/  BSSY.RECONVERGENT B1, `(.L_x_23) ;  /* 0x000000a000017945 */ /* 0x000fe80003800200 */
[----:B------:R-:W-:Y:S05]  /*0b80*/  @P3 BRA `(.L_x_24) ;  /* 0x0000000000203947 */ /* 0x000fea0003800000 */
[----:B---345:R-:W1:Y:S01]  /*0b90*/  LDS R2, [UR8+0x34] ;  /* 0x00003408ff027984 */ /* 0x038e620008000800 */
[----:B------:R-:W-:Y:S02]  /*0ba0*/  IMAD.MOV.U32 R3, RZ, RZ, 0x7f000000 ;  /* 0x7f000000ff037424 */ /* 0x000fe400078e00ff */
[----:B------:R-:W-:Y:S01]  /*0bb0*/  @!P3 IMAD.MOV.U32 R8, RZ, RZ, 0x3f ;  /* 0x0000003fff08b424 */ /* 0x000fe200078e00ff */
[----:B------:R-:W3:Y:S02]  /*0bc0*/  @!P3 LDS R9, [UR8+0x38] ;  /* 0x00003808ff09b984 */ /* 0x000ee40008000800 */
[----:B-1----:R-:W-:Y:S02]  /*0bd0*/  LOP3.LUT R2, R2, 0xff000000, R3, 0xb8, !PT ;  /* 0xff00000002027812 */ /* 0x002fe400078eb803 */
[----:B---3--:R-:W-:-:S03]  /*0be0*/  @!P3 LOP3.LUT R3, R9, 0xff, R8, 0xb8, !PT ;  /* 0x000000ff0903b812 */ /* 0x008fc600078eb808 */
[----:B------:R1:W-:Y:S04]  /*0bf0*/  STS [UR8+0x34], R2 ;  /* 0x00003402ff007988 */ /* 0x0003e80008000808 */
[----:B------:R1:W-:Y:S02]  /*0c00*/  @!P3 STS [UR8+0x38], R3 ;  /* 0x00003803ff00b988 */ /* 0x0003e40008000808 */
.L_x_24:
[----:B------:R-:W-:Y:S05]  /*0c10*/  BSYNC.RECONVERGENT B1 ;  /* 0x0000000000017941 */ /* 0x000fea0003800200 */
.L_x_23:
[----:B------:R-:W-:Y:S04]  /*0c20*/  BSSY.RECONVERGENT B1, `(.L_x_25) ;  /* 0x0000004000017945 */ /* 0x000fe80003800200 */
[----:B------:R-:W-:Y:S05]  /*0c30*/  @P3 BRA `(.L_x_26) ;  /* 0x0000000000083947 */ /* 0x000fea0003800000 */
[----:B------:R1:W-:Y:S04]  /*0c40*/  STS [UR8+0x24], R5 ;  /* 0x00002405ff007988 */ /* 0x0003e80008000808 */
[----:B------:R1:W-:Y:S02]  /*0c50*/  STS [UR8+0x20], R7 ;  /* 0x00002007ff007988 */ /* 0x0003e40008000808 */
.L_x_26:
[----:B------:R-:W-:Y:S05]  /*0c60*/  BSYNC.RECONVERGENT B1 ;  /* 0x0000000000017941 */ /* 0x000fea0003800200 */
.L_x_25:
[----:B------:R-:W-:Y:S04]  /*0c70*/  BSSY.RECONVERGENT B2, `(.L_x_27) ;  /* 0x0000025000027945 */ /* 0x000fe80003800200 */
[----:B------:R-:W-:Y:S04]  /*0c80*/  BSSY.RELIABLE B1, `(.L_x_28) ;  /* 0x0000020000017945 */ /* 0x000fe80003800100 */
[----:B------:R-:W-:Y:S05]  /*0c90*/  @P3 BRA `(.L_x_29) ;  /* 0x00000000002c3947 */ /* 0x000fea0003800000 */
[----:B-1-345:R-:W1:Y:S01]  /*0ca0*/  LDS R2, [UR8+0x1c] ;  /* 0x00001c08ff027984 */ /* 0x03ae620008000800 */
[----:B------:R-:W3:Y:S02]  /*0cb0*/  LDC.64 R8, c[0x0][0x3b0] ;  /* 0x0000ec00ff087b82 */ /* 0x000ee40000000a00 */
[--C-:B---3--:R-:W-:Y:S02]  /*0cc0*/  SHF.R.U32.HI R5, RZ, 0x4, R9.reuse ;  /* 0x00000004ff057819 */ /* 0x108fe40000011609 */
[----:B------:R-:W-:-:S05]  /*0cd0*/  SHF.R.U64 R3, R8, 0x4, R9 ;  /* 0x0000000408037819 */ /* 0x000fca0000001209 */
[----:B------:R3:W-:Y:S01]  /*0ce0*/  STS [UR8+0xc], R3 ;  /* 0x00000c03ff007988 */ /* 0x0007e20008000808 */
[----:B-1----:R-:W-:-:S05]  /*0cf0*/  LOP3.LUT R2, R2, 0xf, R5, 0xb8, !PT ;  /* 0x0000000f02027812 */ /* 0x002fca00078eb805 */
[----:B------:R3:W-:Y:S01]  /*0d00*/  STS [UR8+0x1c], R2 ;  /* 0x00001c02ff007988 */ /* 0x0007e20008000808 */
[----:B------:R-:W-:Y:S05]  /*0d10*/  @P3 BRA `(.L_x_30) ;  /* 0x00000000001c3947 */ /* 0x000fea0003800000 */
[----:B---3--:R-:W1:Y:S02]  /*0d20*/  LDS R2, [UR8+0x34] ;  /* 0x00003408ff027984 */ /* 0x008e640008000800 */
[----:B-1----:R-:W-:-:S05]  /*0d30*/  LOP3.LUT R2, R2, 0x7, RZ, 0xb8, !PT ;  /* 0x0000000702027812 */ /* 0x002fca00078eb8ff */
[----:B------:R1:W-:Y:S02]  /*0d40*/  STS [UR8+0x34], R2 ;  /* 0x00003402ff007988 */ /* 0x0003e40008000808 */
.L_x_29:
[----:B------:R-:W-:Y:S05]  /*0d50*/  @P3 BRA `(.L_x_31) ;  /* 0x00000000001c3947 */ /* 0x000fea0003800000 */
[----:B-1-345:R-:W1:Y:S02]  /*0d60*/  LDS R2, [UR8+0x34] ;  /* 0x00003408ff027984 */ /* 0x03ae640008000800 */
[----:B-1----:R-:W-:-:S05]  /*0d70*/  LOP3.LUT R2, R2, 0x38, RZ, 0xb8, !PT ;  /* 0x0000003802027812 */ /* 0x002fca00078eb8ff */
[----:B------:R1:W-:Y:S02]  /*0d80*/  STS [UR8+0x34], R2 ;  /* 0x00003402ff007988 */ /* 0x0003e40008000808 */
.L_x_30:
[----:B------:R-:W-:Y:S05]  /*0d90*/  @P3 BRA `(.L_x_32) ;  /* 0x00000000001c3947 */ /* 0x000fea0003800000 */
[----:B-1-3--:R-:W1:Y:S02]  /*0da0*/  LDS R2, [UR8+0x8] ;  /* 0x00000808ff027984 */ /* 0x00ae640008000800 */
[----:B-1----:R-:W-:-:S05]  /*0db0*/  LOP3.LUT R2, R2, 0x780, RZ, 0xb8, !PT ;  /* 0x0000078002027812 */ /* 0x002fca00078eb8ff */
[----:B------:R1:W-:Y:S02]  /*0dc0*/  STS [UR8+0x8], R2 ;  /* 0x00000802ff007988 */ /* 0x0003e40008000808 */
.L_x_31:
[----:B------:R-:W-:Y:S05]  /*0dd0*/  @P3 BRA `(.L_x_33) ;  /* 0x0000000000283947 */ /* 0x000fea0003800000 */
[----:B-1-345:R-:W1:Y:S02]  /*0de0*/  LDS R2, [UR8+0x8] ;  /* 0x00000808ff027984 */ /* 0x03ae640008000800 */
[----:B-1----:R-:W-:-:S05]  /*0df0*/  LOP3.LUT R2, R2, 0x1800, RZ, 0xb8, !PT ;  /* 0x0000180002027812 */ /* 0x002fca00078eb8ff */
[----:B------:R4:W-:Y:S02]  /*0e00*/  STS [UR8+0x8], R2 ;  /* 0x00000802ff007988 */ /* 0x0009e40008000808 */
.L_x_32:
[----:B------:R-:W-:Y:S05]  /*0e10*/  @P3 BREAK.RELIABLE B1 ;  /* 0x0000000000013942 */ /* 0x000fea0003800100 */
[----:B------:R-:W-:Y:S05]  /*0e20*/  @P3 BRA `(.L_x_34) ;  /* 0x0000000000243947 */ /* 0x000fea0003800000 */
[----:B-1-34-:R-:W1:Y:S01]  /*0e30*/  LDS R2, [UR8+0x8] ;  /* 0x00000808ff027984 */ /* 0x01ae620008000800 */
[----:B------:R-:W-:-:S05]  /*0e40*/  IMAD.MOV.U32 R3, RZ, RZ, 0x6000 ;  /* 0x00006000ff037424 */ /* 0x000fca00078e00ff */
[----:B-1----:R-:W-:-:S04]  /*0e50*/  LOP3.LUT R2, R2, 0x6000, R3, 0xd8, !PT ;  /* 0x0000600002027812 */ /* 0x002fc800078ed803 */
[----:B------:R-:W-:-:S05]  /*0e60*/  LOP3.LUT R2, R2, 0x400000, RZ, 0xb8, !PT ;  /* 0x0040000002027812 */ /* 0x000fca00078eb8ff */
[----:B------:R1:W-:Y:S02]  /*0e70*/  STS [UR8+0x8], R2 ;  /* 0x00000802ff007988 */ /* 0x0003e40008000808 */
.L_x_33:
[----:B------:R-:W-:Y:S05]  /*0e80*/  BSYNC.RELIABLE B1 ;  /* 0x0000000000017941 */ /* 0x000fea0003800100 */
.L_x_28:
[----:B-1-345:R-:W1:Y:S02]  /*0e90*/  @!P3 LDS R2, [UR8+0x8] ;  /* 0x00000808ff02b984 */ /* 0x03ae640008000800 */
[----:B-1----:R-:W-:-:S05]  /*0ea0*/  @!P3 LOP3.LUT R2, R2, 0x8000, RZ, 0xb8, !PT ;  /* 0x000080000202b812 */ /* 0x002fca00078eb8ff */
[----:B------:R5:W-:Y:S02]  /*0eb0*/  @!P3 STS [UR8+0x8], R2 ;  /* 0x00000802ff00b988 */ /* 0x000be40008000808 */
.L_x_34:
[----:B------:R-:W-:Y:S05]  /*0ec0*/  BSYNC.RECONVERGENT B2 ;  /* 0x0000000000027941 */ /* 0x000fea0003800200 */
.L_x_27:
[----:B------:R-:W-:Y:S05]  /*0ed0*/  WARPSYNC.ALL ;  /* 0x0000000000007948 */ /* 0x000fea0003800000 */
[----:B------:R-:W-:Y:S01]  /*0ee0*/  NOP ;  /* 0x0000000000007918 */ /* 0x000fe20000000000 */
[----:B------:R-:W-:-:S04]  /*0ef0*/  UIADD3 UR5, UPT, UPT, UR4, 0x80, URZ ;  /* 0x0000008004057890 */ /* 0x000fc8000fffe0ff */
[----:B------:R-:W-:-:S04]  /*0f00*/  UIADD3 UR26, UP0, UPT, UR5, UR20, URZ ;  /* 0x00000014051a7290 */ /* 0x000fc8000ff1e0ff */
[----:B------:R-:W-:Y:S01]  /*0f10*/  ULEA.HI.X.SX32 UR27, UR5, UR21, 0x1, UP0 ;  /* 0x00000015051b7291 */ /* 0x000fe200080f0eff */
[----:B------:R-:W-:Y:S11]  /*0f20*/  @P0 BRA `(.L_x_35) ;  /* 0x0000000000300947 */ /* 0x000ff60003800000 */
[----:B-1-345:R-:W1:Y:S01]  /*0f30*/  S2R R2, SR_LANEID ;  /* 0x0000000000027919 */ /* 0x03ae620000000000 */
[----:B------:R-:W-:Y:S05]  /*0f40*/  WARPSYNC.ALL ;  /* 0x0000000000007948 */ /* 0x000fea0003800000 */
[----:B------:R-:W-:Y:S01]  /*0f50*/  NOP ;  /* 0x0000000000007918 */ /* 0x000fe20000000000 */
[----:B-1----:R-:W-:-:S05]  /*0f60*/  IMAD.SHL.U32 R8, R2, 0x4, RZ ;  /* 0x0000000402087824 */ /* 0x002fca00078e00ff */
[----:B------:R-:W1:Y:S01]  /*0f70*/  LDS R5, [R8+UR8] ;  /* 0x0000000808057984 */ /* 0x000e620008000800 */
[----:B------:R-:W-:-:S05]  /*0f80*/  IADD3 R2, P1, PT, R8, UR26, RZ ;  /* 0x0000001a08027c10 */ /* 0x000fca000ff3e0ff */
[----:B------:R-:W-:-:S05]  /*0f90*/  IMAD.X R3, RZ, RZ, UR27, P1 ;  /* 0x0000001bff037e24 */ /* 0x000fca00088e06ff */
[----:B-1----:R1:W3:Y:S01]  /*0fa0*/  ATOMG.E.EXCH.STRONG.GPU PT, RZ, [R2], R5 ;  /* 0x0000000502ff73a8 */ /* 0x0022e200041ee100 */
[----:B------:R-:W-:-:S04]  /*0fb0*/  DEPBAR {5,4,3,2,1,0} ;  /* 0x0000003f0000791a */ /* 0x000fc80000000000 */
[----:B------:R-:W4:Y:S02]  /*0fc0*/  CCTL.E.C.LDCU.IV.DEEP [UR26] ;  /* 0x000000001a007540 */ /* 0x000f240009c08000 */
[----:B----4-:R1:W-:Y:S01]  /*0fd0*/  UTMACCTL.IV [UR26] ;  /* 0x000000001a0079b9 */ /* 0x0103e20008000000 */
[----:B------:R-:W-:Y:S01]  /*0fe0*/  NOP ;  /* 0x0000000000007918 */ /* 0x000fe20000000000 */
.L_x_35:
[----:B------:R-:W-:Y:S05]  /*0ff0*/  @P0 BRA `(.L_x_36) ;  /* 0x00000000000c0947 */ /* 0x000fea0003800000 */
[----:B------:R0:W-:Y:S01]  /*1000*/  UTMACMDFLUSH ;  /* 0x00000000000079b7 */ /* 0x0001e20000000000 */
[----:B------:R-:W-:Y:S05]  /*1010*/  @P0 BRA `(.L_x_36) ;  /* 0x0000000000040947 */ /* 0x000fea0003800000 */
[----:B------:R-:W-:-:S04]  /*1020*/  DEPBAR.LE SB0, 0x0 ;  /* 0x000080000000791a */ /* 0x000fc80000000000 */
.L_x_36:
[----:B------:R-:W-:Y:S05]  /*1030*/  WARPSYNC.ALL ;  /* 0x0000000000007948 */ /* 0x000fea0003800000 */
[----:B------:R-:W-:Y:S01]  /*1040*/  NOP ;  /* 0x0000000000007918 */ /* 0x000fe20000000000 */
[----:B---3--:R-:W-:Y:S06]  /*1050*/  BAR.SYNC.DEFER_BLOCKING 0x0 ;  /* 0x0000000000007b1d */ /* 0x008fec0000010000 */
[----:B------:R-:W-:Y:S02]  /*1060*/  BSSY.RECONVERGENT B2, `(.L_x_37) ;  /* 0x000000b000027945 */ /* 0x000fe40003800200 */
[----:B------:R-:W-:Y:S06]  /*1070*/  BAR.SYNC.DEFER_BLOCKING 0x0 ;  /* 0x0000000000007b1d */ /* 0x000fec0000010000 */
[----:B------:R3:W-:Y:S01]  /*1080*/  @!P0 STS [R4], RZ ;  /* 0x000000ff04008388 */ /* 0x0007e20000000800 */
[----:B------:R-:W-:Y:S01]  /*1090*/  NOP ;  /* 0x0000000000007918 */ /* 0x000fe20000000000 */
[----:B------:R-:W-:Y:S05]  /*10a0*/  @P3 BRA `(.L_x_38) ;  /* 0x0000000000183947 */ /* 0x000fea0003800000 */
[----:B-1--45:R-:W1:Y:S01]  /*10b0*/  LDS R2, [UR8+0x8] ;  /* 0x00000808ff027984 */ /* 0x032e620008000800 */
[----:B--23--:R-:W2:Y:S01]  /*10c0*/  LDC.64 R4, c[0x0][0x390] ;  /* 0x0000e400ff047b82 */ /* 0x00cea20000000a00 */
[----:B------:R-:W-:Y:S02]  /*10d0*/  IMAD.MOV.U32 R3, RZ, RZ, 0x70 ;  /* 0x00000070ff037424 */ /* 0x000fe400078e00ff */
[----:B--2---:R2:W-:Y:S03]  /*10e0*/  STS.64 [UR8], R4 ;  /* 0x00000004ff007988 */ /* 0x0045e60008000a08 */
[----:B-1----:R-:W-:-:S05]  /*10f0*/  LOP3.LUT R2, R2, 0x10, R3, 0xd8, !PT ;  /* 0x0000001002027812 */ /* 0x002fca00078ed803 */
[----:B------:R2:W-:Y:S02]  /*1100*/  STS [UR8+0x8], R2 ;  /* 0x00000802ff007988 */ /* 0x0005e40008000808 */
.L_x_38:
[----:B-1----:R-:W-:Y:S05]  /*1110*/  BSYNC.RECONVERGENT B2 ;  /* 0x0000000000027941 */ /* 0x002fea0003800200 */
.L_x_37:
[----:B------:R-:W-:Y:S04]  /*1120*/  BSSY.RECONVERGENT B3, `(.L_x_39) ;  /* 0x0000033000037945 */ /* 0x000fe80003800200 */
[----:B------:R-:W-:Y:S04]  /*1130*/  BSSY.RELIABLE B2, `(.L_x_40) ;  /* 0x000002e000027945 */ /* 0x000fe80003800100 */
[----:B------:R-:W-:Y:S05]  /*1140*/  @P3 BRA `(.L_x_41) ;  /* 0x0000000000243947 */ /* 0x000fea0003800000 */
[----:B--2-45:R-:W1:Y:S01]  /*1150*/  LDS R2, [UR8+0x34] ;  /* 0x00003408ff027984 */ /* 0x034e620008000800 */
[----:B------:R-:W-:-:S05]  /*1160*/  IMAD.MOV.U32 R3, RZ, RZ, 0x7f000000 ;  /* 0x7f000000ff037424 */ /* 0x000fca00078e00ff */
[----:B-1----:R-:W-:-:S05]  /*1170*/  LOP3.LUT R2, R2, 0xff000000, R3, 0xb8, !PT ;  /* 0xff00000002027812 */ /* 0x002fca00078eb803 */
[----:B------:R1:W-:Y:S01]  /*1180*/  STS [UR8+0x34], R2 ;  /* 0x00003402ff007988 */ /* 0x0003e20008000808 */
[----:B------:R-:W-:Y:S05]  /*1190*/  @P3 BRA `(.L_x_42) ;  /* 0x0000000000183947 */ /* 0x000fea0003800000 */
[----:B-1----:R-:W1:Y:S01]  /*11a0*/  LDS R2, [UR8+0x38] ;  /* 0x00003808ff027984 */ /* 0x002e620008000800 */
[----:B------:R-:W-:-:S05]  /*11b0*/  IMAD.MOV.U32 R3, RZ, RZ, 0x7f ;  /* 0x0000007fff037424 */ /* 0x000fca00078e00ff */
[----:B-1----:R-:W-:-:S05]  /*11c0*/  LOP3.LUT R2, R2, 0xff, R3, 0xb8, !PT ;  /* 0x000000ff02027812 */ /* 0x002fca00078eb803 */
[----:B------:R1:W-:Y:S02]  /*11d0*/  STS [UR8+0x38], R2 ;  /* 0x00003802ff007988 */ /* 0x0003e40008000808 */
.L_x_41:
[----:B------:R-:W-:Y:S05]  /*11e0*/  @P3 BRA `(.L_x_43) ;  /* 0x00000000000c3947 */ /* 0x000fea0003800000 */
[----:B------:R1:W-:Y:S02]  /*11f0*/  STS [UR8+0x20], R7 ;  /* 0x00002007ff007988 */ /* 0x0003e40008000808 */
.L_x_42:
[----:B------:R-:W-:Y:S05]  /*1200*/  @P3 BRA `(.L_x_44) ;  /* 0x0000000000243947 */ /* 0x000fea0003800000 */
[----:B------:R1:W-:Y:S02]  /*1210*/  STS [UR8+0x24], R6 ;  /* 0x00002406ff007988 */ /* 0x0003e40008000808 */
.L_x_43:
[----:B------:R-:W-:Y:S05]  /*1220*/  @P3 BRA `(.L_x_45) ;  /* 0x00000000002c3947 */ /* 0x000fea0003800000 */
[----:B-12-45:R-:W1:Y:S01]  /*1230*/  LDS R2, [UR8+0x1c] ;  /* 0x00001c08ff027984 */ /* 0x036e620008000800 */
[----:B------:R-:W2:Y:S02]  /*1240*/  LDC.64 R6, c[0x0][0x3b8] ;  /* 0x0000ee00ff067b82 */ /* 0x000ea40000000a00 */
[--C-:B--2---:R-:W-:Y:S02]  /*1250*/  SHF.R.U32.HI R5, RZ, 0x4, R7.reuse ;  /* 0x00000004ff057819 */ /* 0x104fe40000011607 */
[----:B------:R-:W-:-:S05]  /*1260*/  SHF.R.U64 R3, R6, 0x4, R7 ;  /* 0x0000000406037819 */ /* 0x000fca0000001207 */
[----:B------:R2:W-:Y:S01]  /*1270*/  STS [UR8+0xc], R3 ;  /* 0x00000c03ff007988 */ /* 0x0005e20008000808 */
[----:B-1----:R-:W-:-:S05]  /*1280*/  LOP3.LUT R2, R2, 0xf, R5, 0xb8, !PT ;  /* 0x0000000f02027812 */ /* 0x002fca00078eb805 */
[----:B------:R2:W-:Y:S02]  /*1290*/  STS [UR8+0x1c], R2 ;  /* 0x00001c02ff007988 */ /* 0x0005e40008000808 */
.L_x_44:
[----:B------:R-:W-:Y:S05]  /*12a0*/  @P3 BRA `(.L_x_46) ;  /* 0x00000000001c3947 */ /* 0x000fea0003800000 */
[----:B-12-45:R-:W1:Y:S02]  /*12b0*/  LDS R2, [UR8+0x34] ;  /* 0x00003408ff027984 */ /* 0x036e640008000800 */
[----:B-1----:R-:W-:-:S05]  /*12c0*/  LOP3.LUT R2, R2, 0x7, RZ, 0xb8, !PT ;  /* 0x0000000702027812 */ /* 0x002fca00078eb8ff */
[----:B------:R1:W-:Y:S02]  /*12d0*/  STS [UR8+0x34], R2 ;  /* 0x00003402ff007988 */ /* 0x0003e40008000808 */
.L_x_45:
[----:B------:R-:W-:Y:S05]  /*12e0*/  @P3 BRA `(.L_x_47) ;  /* 0x00000000001c3947 */ /* 0x000fea0003800000 */
[----:B-12-45:R-:W1:Y:S02]  /*12f0*/  LDS R2, [UR8+0x34] ;  /* 0x00003408ff027984 */ /* 0x036e640008000800 */
[----:B-1----:R-:W-:-:S05]  /*1300*/  LOP3.LUT R2, R2, 0x38, RZ, 0xb8, !PT ;  /* 0x0000003802027812 */ /* 0x002fca00078eb8ff */
[----:B------:R1:W-:Y:S02]  /*1310*/  STS [UR8+0x34], R2 ;  /* 0x00003402ff007988 */ /* 0x0003e40008000808 */
.L_x_46:
[----:B------:R-:W-:Y:S05]  /*1320*/  @P3 BRA `(.L_x_48) ;  /* 0x00000000001c3947 */ /* 0x000fea0003800000 */
[----:B-12-45:R-:W1:Y:S02]  /*1330*/  LDS R2, [UR8+0x8] ;  /* 0x00000808ff027984 */ /* 0x036e640008000800 */
[----:B-1----:R-:W-:-:S05]  /*1340*/  LOP3.LUT R2, R2, 0x780, RZ, 0xb8, !PT ;  /* 0x0000078002027812 */ /* 0x002fca00078eb8ff */
[----:B------:R1:W-:Y:S02]  /*1350*/  STS [UR8+0x8], R2 ;  /* 0x00000802ff007988 */ /* 0x0003e40008000808 */
.L_x_47:
[----:B------:R-:W-:Y:S05]  /*1360*/  @P3 BRA `(.L_x_49) ;  /* 0x0000000000283947 */ /* 0x000fea0003800000 */
[----:B-12-45:R-:W1:Y:S02]  /*1370*/  LDS R2, [UR8+0x8] ;  /* 0x00000808ff027984 */ /* 0x036e640008000800 */
[----:B-1----:R-:W-:-:S05]  /*1380*/  LOP3.LUT R2, R2, 0x1800, RZ, 0xb8, !PT ;  /* 0x0000180002027812 */ /* 0x002fca00078eb8ff */
[----:B------:R1:W-:Y:S02]  /*1390*/  STS [UR8+0x8], R2 ;  /* 0x00000802ff007988 */ /* 0x0003e40008000808 */
.L_x_48:
[----:B------:R-:W-:Y:S05]  /*13a0*/  @P3 BREAK.RELIABLE B2 ;  /* 0x0000000000023942 */ /* 0x000fea0003800100 */
[----:B------:R-:W-:Y:S05]  /*13b0*/  @P3 BRA `(.L_x_50) ;  /* 0x0000000000243947 */ /* 0x000fea0003800000 */
[----:B-12-45:R-:W1:Y:S01]  /*13c0*/  LDS R2, [UR8+0x8] ;  /* 0x00000808ff027984 */ /* 0x036e620008000800 */
[----:B------:R-:W-:-:S05]  /*13d0*/  IMAD.MOV.U32 R3, RZ, RZ, 0x6000 ;  /* 0x00006000ff037424 */ /* 0x000fca00078e00ff */
[----:B-1----:R-:W-:-:S04]  /*13e0*/  LOP3.LUT R2, R2, 0x6000, R3, 0xd8, !PT ;  /* 0x0000600002027812 */ /* 0x002fc800078ed803 */
[----:B------:R-:W-:-:S05]  /*13f0*/  LOP3.LUT R2, R2, 0x400000, RZ, 0xb8, !PT ;  /* 0x0040000002027812 */ /* 0x000fca00078eb8ff */
[----:B------:R1:W-:Y:S02]  /*1400*/  STS [UR8+0x8], R2 ;  /* 0x00000802ff007988 */ /* 0x0003e40008000808 */
.L_x_49:
[----:B------:R-:W-:Y:S05]  /*1410*/  BSYNC.RELIABLE B2 ;  /* 0x0000000000027941 */ /* 0x000fea0003800100 */
.L_x_40:
[----:B-12-45:R-:W1:Y:S02]  /*1420*/  @!P3 LDS R2, [UR8+0x8] ;  /* 0x00000808ff02b984 */ /* 0x036e640008000800 */
[----:B-1----:R-:W-:-:S05]  /*1430*/  @!P3 LOP3.LUT R2, R2, 0x8000, RZ, 0xb8, !PT ;  /* 0x000080000202b812 */ /* 0x002fca00078eb8ff */
[----:B------:R1:W-:Y:S02]  /*1440*/  @!P3 STS [UR8+0x8], R2 ;  /* 0x00000802ff00b988 */ /* 0x0003e40008000808 */
.L_x_50:
[----:B------:R-:W-:Y:S05]  /*1450*/  BSYNC.RECONVERGENT B3 ;  /* 0x0000000000037941 */ /* 0x000fea0003800200 */
.L_x_39:
        /* <DEDUP_REMOVED lines=9> */
[----:B-1-3--:R-:W-:-:S05]  /*14f0*/  IMAD.SHL.U32 R4, R2, 0x4, RZ ;  /* 0x0000000402047824 */ /* 0x00afca00078e00ff */
        /* <DEDUP_REMOVED lines=8> */
.L_x_51:
[----:B------:R-:W-:Y:S05]  /*1580*/  @P0 BRA `(.L_x_52) ;  /* 0x00000000000c0947 */ /* 0x000fea0003800000 */
[----:B------:R0:W-:Y:S01]  /*1590*/  UTMACMDFLUSH ;  /* 0x00000000000079b7 */ /* 0x0001e20000000000 */
[----:B------:R-:W-:Y:S05]  /*15a0*/  @P0 BRA `(.L_x_52) ;  /* 0x0000000000040947 */ /* 0x000fea0003800000 */
[----:B------:R-:W-:-:S04]  /*15b0*/  DEPBAR.LE SB0, 0x0 ;  /* 0x000080000000791a */ /* 0x000fc80000000000 */
.L_x_52:
[----:B------:R-:W-:Y:S05]  /*15c0*/  WARPSYNC.ALL ;  /* 0x0000000000007948 */ /* 0x000fea0003800000 */
[----:B------:R-:W-:Y:S01]  /*15d0*/  NOP ;  /* 0x0000000000007918 */ /* 0x000fe20000000000 */
[----:B--2---:R-:W-:Y:S01]  /*15e0*/  BAR.SYNC.DEFER_BLOCKING 0x0 ;  /* 0x0000000000007b1d */ /* 0x004fe20000010000 */
[----:B-1--45:R-:W-:Y:S01]  /*15f0*/  SHF.R.U32.HI R2, RZ, 0x5, R0 ;  /* 0x00000005ff027819 */ /* 0x032fe20000011600 */
[----:B------:R-:W-:-:S03]  /*1600*/  UIADD3 UR15, UPT, UPT, UR8, 0xc020, URZ ;  /* 0x0000c020080f7890 */ /* 0x000fc6000fffe0ff */
[----:B------:R-:W-:Y:S01]  /*1610*/  R2UR UR22, R2 ;  /* 0x00000000021672ca */ /* 0x000fe200000e0000 */
[----:B------:R-:W-:Y:S01]  /*1620*/  VOTEU.ALL UP0, P3 ;  /* 0x0000000000ff7886 */ /* 0x000fe20001800000 */
[----:B------:R-:W-:Y:S01]  /*1630*/  UMOV UR4, 0x1 ;  /* 0x0000000100047882 */ /* 0x000fe20000000000 */
[----:B------:R-:W-:Y:S01]  /*1640*/  VOTEU.ALL UP1, P3 ;  /* 0x0000000000ff7886 */ /* 0x000fe20001820000 */
[----:B------:R-:W-:Y:S02]  /*1650*/  BSSY.RECONVERGENT B3, `(.L_x_53) ;  /* 0x0000018000037945 */ /* 0x000fe40003800200 */
[----:B------:R-:W-:-:S04]  /*1660*/  @!UP0 UIADD3 UR10, UPT, UPT, -UR4, 0x100000, URZ ;  /* 0x00100000040a8890 */ /* 0x000fc8000fffe1ff */
[----:B------:R-:W-:Y:S02]  /*1670*/  @!UP0 USHF.L.U32 UR11, UR10, 0xb, URZ ;  /* 0x0000000b0a0b8899 */ /* 0x000fe400080006ff */
[----:B------:R-:W-:Y:S02]  /*1680*/  @!UP0 USHF.L.U32 UR10, UR10, 0x1, URZ ;  /* 0x000000010a0a8899 */ /* 0x000fe400080006ff */
[----:B------:R-:W-:-:S04]  /*1690*/  @!UP0 UIADD3 UR4, UPT, UPT, -UR4, 0x100000, URZ ;  /* 0x0010000004048890 */ /* 0x000fc8000fffe1ff */
[----:B------:R-:W-:Y:S02]  /*16a0*/  @!UP0 USHF.L.U32 UR5, UR4, 0xb, URZ ;  /* 0x0000000b04058899 */ /* 0x000fe400080006ff */
[----:B------:R-:W-:Y:S01]  /*16b0*/  @!UP0 USHF.L.U32 UR4, UR4, 0x1, URZ ;  /* 0x0000000104048899 */ /* 0x000fe200080006ff */
[----:B------:R-:W-:Y:S01]  /*16c0*/  VOTEU.ALL UP0, P3 ;  /* 0x0000000000ff7886 */ /* 0x000fe20001800000 */
[----:B------:R-:W1:Y:S04]  /*16d0*/  FENCE.VIEW.ASYNC.S ;  /* 0x00000000000073c6 */ /* 0x000e680000000000 */
[----:B-1----:R1:W2:Y:S06]  /*16e0*/  @!UP0 SYNCS.EXCH.64 URZ, [UR8+0xc000], UR10 ;  /* 0x00c0000a08ff85b2 */ /* 0x0022ac0008000100 */
[----:B------:R1:W2:Y:S02]  /*16f0*/  @!UP1 SYNCS.EXCH.64 URZ, [UR8+0xc020], UR4 ;  /* 0x00c0200408ff95b2 */ /* 0x0002a40008000100 */
[----:B--2---:R-:W-:Y:S06]  /*1700*/  BAR.SYNC.DEFER_BLOCKING 0x0 ;  /* 0x0000000000007b1d */ /* 0x004fec0000010000 */
[----:B------:R-:W-:Y:S05]  /*1710*/  @P3 BRA `(.L_x_54) ;  /* 0x00000000002c3947 */ /* 0x000fea0003800000 */
[----:B-1----:R-:W-:Y:S02]  /*1720*/  UMOV UR4, 0x1 ;  /* 0x0000000100047882 */ /* 0x002fe40000000000 */
[----:B------:R-:W-:-:S04]  /*1730*/  UIADD3 UR10, UPT, UPT, -UR4, 0x100000, URZ ;  /* 0x00100000040a7890 */ /* 0x000fc8000fffe1ff */
[----:B------:R-:W-:Y:S02]  /*1740*/  USHF.L.U32 UR11, UR10, 0xb, URZ ;  /* 0x0000000b0a0b7899 */ /* 0x000fe400080006ff */
[----:B------:R-:W-:Y:S02]  /*1750*/  USHF.L.U32 UR10, UR10, 0x1, URZ ;  /* 0x000000010a0a7899 */ /* 0x000fe400080006ff */
[----:B------:R-:W-:-:S04]  /*1760*/  UIADD3 UR4, UPT, UPT, -UR4, 0x100000, URZ ;  /* 0x0010000004047890 */ /* 0x000fc8000fffe1ff */
[----:B------:R-:W-:Y:S02]  /*1770*/  USHF.L.U32 UR5, UR4, 0xb, URZ ;  /* 0x0000000b04057899 */ /* 0x000fe400080006ff */
[----:B------:R-:W-:Y:S01]  /*1780*/  USHF.L.U32 UR4, UR4, 0x1, URZ ;  /* 0x0000000104047899 */ /* 0x000fe200080006ff */
[----:B------:R-:W1:Y:S03]  /*1790*/  FENCE.VIEW.ASYNC.S ;  /* 0x00000000000073c6 */ /* 0x000e660000000000 */
[----:B-1----:R2:W4:Y:S08]  /*17a0*/  SYNCS.EXCH.64 URZ, [UR8+0xc008], UR10 ;  /* 0x00c0080a08ff75b2 */ /* 0x0025300008000100 */
[----:B------:R2:W5:Y:S02]  /*17b0*/  SYNCS.EXCH.64 URZ, [UR8+0xc028], UR4 ;  /* 0x00c0280408ff75b2 */ /* 0x0005640008000100 */
[----:B--2---:R-:W-:Y:S01]  /*17c0*/  NOP ;  /* 0x0000000000007918 */ /* 0x004fe20000000000 */
.L_x_54:
[----:B-1----:R-:W-:Y:S05]  /*17d0*/  BSYNC.RECONVERGENT B3 ;  /* 0x0000000000037941 */ /* 0x002fea0003800200 */
.L_x_53:
[----:B----45:R-:W-:Y:S01]  /*17e0*/  BAR.SYNC.DEFER_BLOCKING 0x0 ;  /* 0x0000000000007b1d */ /* 0x030fe20000010000 */
[----:B------:R-:W-:Y:S01]  /*17f0*/  USHF.L.U32 UR19, UR7, 0x7, URZ ;  /* 0x0000000707137899 */ /* 0x000fe200080006ff */
[----:B------:R-:W-:Y:S01]  /*1800*/  ISETP.GE.AND P0, PT, R10, 0x1, PT ;  /* 0x000000010a00780c */ /* 0x000fe20003f06270 */
[----:B------:R-:W-:-:S03]  /*1810*/  USHF.L.U32 UR14, UR9, 0x7, URZ ;  /* 0x00000007090e7899 */ /* 0x000fc600080006ff */
[----:B------:R-:W-:Y:S04]  /*1820*/  BSSY.RECONVERGENT B3, `(.L_x_55) ;  /* 0x000000d000037945 */ /* 0x000fe80003800200 */
[----:B------:R-:W-:Y:S05]  /*1830*/  @P3 BRA `(.L_x_56) ;  /* 0x00000000002c3947 */ /* 0x000fea0003800000 */
[----:B------:R-:W-:Y:S02]  /*1840*/  UMOV UR4, 0x1 ;  /* 0x0000000100047882 */ /* 0x000fe40000000000 */
[----:B------:R-:W-:-:S04]  /*1850*/  UIADD3 UR10, UPT, UPT, -UR4, 0x100000, URZ ;  /* 0x00100000040a7890 */ /* 0x000fc8000fffe1ff */
[----:B------:R-:W-:Y:S02]  /*1860*/  USHF.L.U32 UR11, UR10, 0xb, URZ ;  /* 0x0000000b0a0b7899 */ /* 0x000fe400080006ff */
[----:B------:R-:W-:Y:S02]  /*1870*/  USHF.L.U32 UR10, UR10, 0x1, URZ ;  /* 0x000000010a0a7899 */ /* 0x000fe400080006ff */
[----:B------:R-:W-:-:S04]  /*1880*/  UIADD3 UR4, UPT, UPT, -UR4, 0x100000, URZ ;  /* 0x0010000004047890 */ /* 0x000fc8000fffe1ff */
[----:B------:R-:W-:Y:S02]  /*1890*/  USHF.L.U32 UR5, UR4, 0xb, URZ ;  /* 0x0000000b04057899 */ /* 0x000fe400080006ff */
[----:B------:R-:W-:Y:S01]  /*18a0*/  USHF.L.U32 UR4, UR4, 0x1, URZ ;  /* 0x0000000104047899 */ /* 0x000fe200080006ff */
[----:B------:R-:W1:Y:S03]  /*18b0*/  FENCE.VIEW.ASYNC.S ;  /* 0x00000000000073c6 */ /* 0x000e660000000000 */
[----:B-1----:R1:W2:Y:S08]  /*18c0*/  SYNCS.EXCH.64 URZ, [UR8+0xc010], UR10 ;  /* 0x00c0100a08ff75b2 */ /* 0x0022b00008000100 */
[----:B------:R1:W4:Y:S01]  /*18d0*/  SYNCS.EXCH.64 URZ, [UR8+0xc030], UR4 ;  /* 0x00c0300408ff75b2 */ /* 0x0003220008000100 */
[----:B------:R-:W-:Y:S01]  /*18e0*/  NOP ;  /* 0x0000000000007918 */ /* 0x000fe20000000000 */
.L_x_56:
[----:B-1----:R-:W-:Y:S05]  /*18f0*/  BSYNC.RECONVERGENT B3 ;  /* 0x0000000000037941 */ /* 0x002fea0003800200 */
.L_x_55:
[----:B------:R-:W-:Y:S05]  /*1900*/  @!P0 BRA `(.L_x_57) ;  /* 0x00000008001c8947 */ /* 0x000fea0003800000 */
[----:B--2-4-:R-:W-:Y:S01]  /*1910*/  BAR.SYNC.DEFER_BLOCKING 0x0 ;  /* 0x0000000000007b1d */ /* 0x014fe20000010000 */
[----:B------:R-:W-:Y:S01]  /*1920*/  @!P3 IMAD.MOV.U32 R2, RZ, RZ, 0x4000 ;  /* 0x00004000ff02b424 */ /* 0x000fe200078e00ff */
[----:B------:R-:W-:Y:S02]  /*1930*/  ELECT P1, URZ, PT ;  /* 0x0000000000ff782f */ /* 0x000fe40003820000 */
[----:B------:R-:W-:Y:S02]  /*1940*/  ELECT P0, URZ, PT ;  /* 0x0000000000ff782f */ /* 0x000fe40003800000 */
[C---:B------:R-:W-:Y:S01]  /*1950*/  ISETP.LT.U32.AND P1, PT, R132.reuse, 0x20, P1 ;  /* 0x000000208400780c */ /* 0x040fe20000f21070 */
[----:B------:R-:W-:Y:S01]  /*1960*/  UMOV UR11, UR19 ;  /* 0x00000013000b7c82 */ /* 0x000fe20008000000 */
[----:B------:R-:W-:Y:S01]  /*1970*/  ISETP.LT.U32.AND P0, PT, R132, 0x20, P0 ;  /* 0x000000208400780c */ /* 0x000fe20000701070 */
[----:B------:R-:W-:Y:S01]  /*1980*/  UIADD3 UR4, UPT, UPT, UR8, 0x6000, URZ ;  /* 0x0000600008047890 */ /* 0x000fe2000fffe0ff */
[----:B------:R-:W-:-:S09]  /*1990*/  UMOV UR6, UR14 ;  /* 0x0000000e00067c82 */ /* 0x000fd20008000000 */
[----:B------:R-:W-:Y:S01]  /*19a0*/  VOTEU.ANY UP0, P1 ;  /* 0x0000000000ff7886 */ /* 0x000fe20000800100 */
[----:B------:R-:W-:Y:S01]  /*19b0*/  VOTEU.ANY UP2, P1 ;  /* 0x0000000000ff7886 */ /* 0x000fe20000840100 */
[----:B------:R-:W-:Y:S01]  /*19c0*/  VOTEU.ANY UP1, P0 ;  /* 0x0000000000ff7886 */ /* 0x000fe20000020100 */
[----:B------:R-:W-:Y:S01]  /*19d0*/  VOTEU.ANY UP3, P0 ;  /* 0x0000000000ff7886 */ /* 0x000fe20000060100 */
[----:B------:R1:W-:Y:S01]  /*19e0*/  @!P3 SYNCS.ARRIVE.TRANS64 RZ, [UR8+0xc000], R2 ;  /* 0x00c00002ffffb9a7 */ /* 0x0003e20008000008 */
[----:B------:R2:W-:Y:S06]  /*19f0*/  MEMBAR.ALL.CTA ;  /* 0x0000000000007992 */ /* 0x0005ec0000008000 */
[----:B--2---:R-:W2:Y:S01]  /*1a00*/  FENCE.VIEW.ASYNC.S ;  /* 0x00000000000073c6 */ /* 0x004ea20000000000 */
[----:B------:R-:W-:Y:S01]  /*1a10*/  @UP0 UIADD3 UR9, UPT, UPT, UR8, 0xc000, URZ ;  /* 0x0000c00008090890 */ /* 0x000fe2000fffe0ff */
[----:B------:R-:W-:Y:S01]  /*1a20*/  @UP0 UMOV UR10, URZ ;  /* 0x000000ff000a0c82 */ /* 0x000fe20008000000 */
[----:B------:R-:W-:Y:S01]  /*1a30*/  @UP1 UIADD3 UR5, UPT, UPT, UR8, 0xc000, URZ ;  /* 0x0000c00008051890 */ /* 0x000fe2000fffe0ff */
[----:B------:R-:W-:Y:S01]  /*1a40*/  @UP1 UMOV UR7, URZ ;  /* 0x000000ff00071c82 */ /* 0x000fe20008000000 */
[----:B------:R-:W-:Y:S01]  /*1a50*/  UISETP.NE.U32.AND UP0, UPT, UR22, URZ, UPT ;  /* 0x000000ff1600728c */ /* 0x000fe2000bf05070 */
[----:B--2---:R-:W-:Y:S06]  /*1a60*/  BAR.SYNC.DEFER_BLOCKING 0x0 ;  /* 0x0000000000007b1d */ /* 0x004fec0000010000 */
[----:B------:R1:W-:Y:S02]  /*1a70*/  @UP2 UTMALDG.2D [UR8], [UR24] ;  /* 0x00000008180025b4 */ /* 0x0003e40008008000 */
[----:B------:R-:W-:Y:S06]  /*1a80*/  BAR.SYNC.DEFER_BLOCKING 0x0 ;  /* 0x0000000000007b1d */ /* 0x000fec0000010000 */
[----:B------:R1:W-:Y:S02]  /*1a90*/  @UP3 UTMALDG.2D [UR4], [UR26] ;  /* 0x000000041a0035b4 */ /* 0x0003e40008008000 */
[----:B------:R-:W-:Y:S06]  /*1aa0*/  BAR.SYNC.DEFER_BLOCKING 0x0 ;  /* 0x0000000000007b1d */ /* 0x000fec0000010000 */
[----:B------:R-:W2:Y:S02]  /*1ab0*/  SYNCS.PHASECHK.TRANS64.TRYWAIT P0, [UR8+0xc000], RZ ;  /* 0x00c000ffff0075a7 */ /* 0x000ea40008001108 */
[----:B-12---:R-:W-:Y:S05]  /*1ac0*/  @!P0 BRA `(.L_x_58) ;  /* 0x0000001000388947 */ /* 0x006fea0003800000 */
.L_x_74:
[----:B------:R-:W-:Y:S05]  /*1ad0*/  BRA.U UP0, `(.L_x_59) ;  /* 0x0000000100547547 */ /* 0x000fea000b800000 */
[----:B------:R-:W-:Y:S02]  /*1ae0*/  USHF.R.U32.HI UR5, URZ, 0x4, UR8 ;  /* 0x00000004ff057899 */ /* 0x000fe40008011608 */
[----:B------:R-:W-:Y:S02]  /*1af0*/  USHF.R.U32.HI UR6, URZ, 0x4, UR4 ;  /* 0x00000004ff067899 */ /* 0x000fe40008011604 */
[----:B------:R-:W-:Y:S02]  /*1b00*/  USGXT.U32 UR4, UR5, 0xe ;  /* 0x0000000e0504789a */ /* 0x000fe40008000000 */
[----:B------:R-:W-:Y:S01]  /*1b10*/  USGXT.U32 UR6, UR6, 0xe ;  /* 0x0000000e0606789a */ /* 0x000fe20008000000 */
[----:B------:R-:W-:Y:S01]  /*1b20*/  UMOV UR10, 0xfffffffe ;  /* 0xfffffffe000a7882 */ /* 0x000fe20000000000 */
[----:B------:R-:W-:Y:S01]  /*1b30*/  UMOV UR11, 0x7fffbfdf ;  /* 0x7fffbfdf000b7882 */ /* 0x000fe20000000000 */
[----:B------:R-:W-:Y:S01]  /*1b40*/  UMOV UR12, 0x100 ;  /* 0x00000100000c7882 */ /* 0x000fe20000000000 */
[----:B------:R-:W-:Y:S01]  /*1b50*/  UMOV UR13, 0x40004040 ;  /* 0x40004040000d7882 */ /* 0x000fe20000000000 */
[----:B------:R-:W-:Y:S01]  /*1b60*/  UMOV UR5, URZ ;  /* 0x000000ff00057c82 */ /* 0x000fe20008000000 */
[----:B------:R-:W-:Y:S01]  /*1b70*/  UMOV UR7, URZ ;  /* 0x000000ff00077c82 */ /* 0x000fe20008000000 */
[----:B------:R-:W-:-:S02]  /*1b80*/  UIADD3.64 UR10, UPT, UPT, UR4, -UR10, URZ ;  /* 0x8000000a040a7297 */ /* 0x000fc4000fffe0ff */
[----:B------:R-:W-:Y:S01]  /*1b90*/  UIADD3.64 UR12, UPT, UPT, UR6, UR12, URZ ;  /* 0x0000000c060c7297 */ /* 0x000fe2000fffe0ff */
[----:B------:R-:W-:Y:S01]  /*1ba0*/  UMOV UR16, 0x0 ;  /* 0x0000000000107882 */ /* 0x000fe20000000000 */
[----:B------:R-:W-:Y:S01]  /*1bb0*/  UMOV UR17, 0x8210010 ;  /* 0x0821001000117882 */ /* 0x000fe20000000000 */
[----:B------:R-:W-:Y:S01]  /*1bc0*/  UMOV UR5, 0x80004020 ;  /* 0x8000402000057882 */ /* 0x000fe20000000000 */
[----:B------:R-:W-:Y:S01]  /*1bd0*/  UMOV UR7, 0x40004040 ;  /* 0x4000404000077882 */ /* 0x000fe20000000000 */
[----:B------:R-:W-:Y:S01]  /*1be0*/  UMOV UR28, 0x0 ;  /* 0x00000000001c7882 */ /* 0x000fe20000000000 */
[----:B------:R-:W-:Y:S01]  /*1bf0*/  UMOV UR29, 0x8210010 ;  /* 0x08210010001d7882 */ /* 0x000fe20000000000 */
[----:B------:R1:W-:Y:S02]  /*1c00*/  UTCQMMA gdesc[UR4], gdesc[UR6], tmem[UR23], tmem[UR16], idesc[UR17], !UPT ;  /* 0x00ff1006040075ea */ /* 0x0003e4000f800317 */
[----:B------:R1:W-:Y:S01]  /*1c10*/  UTCQMMA gdesc[UR10], gdesc[UR12], tmem[UR23], tmem[UR28], idesc[UR29], UPT ;  /* 0x00ff1c0c0a0075ea */ /* 0x0003e2000b800317 */
[----:B------:R-:W-:-:S02]  /*1c20*/  NOP ;  /* 0x0000000000007918 */ /* 0x000fc40000000000 */
.L_x_59:
[----:B------:R-:W-:Y:S01]  /*1c30*/  ELECT P0, URZ, PT ;  /* 0x0000000000ff782f */ /* 0x000fe20003800000 */
[----:B-1----:R-:W-:Y:S01]  /*1c40*/  UMOV UR4, UR15 ;  /* 0x0000000f00047c82 */ /* 0x002fe20008000000 */
[----:B------:R-:W-:Y:S02]  /*1c50*/  UMOV UR5, URZ ;  /* 0x000000ff00057c82 */ /* 0x000fe40008000000 */
[----:B------:R-:W-:-:S13]  /*1c60*/  ISETP.LT.U32.AND P0, PT, R132, 0x20, P0 ;  /* 0x000000208400780c */ /* 0x000fda0000701070 */
[----:B------:R-:W-:Y:S01]  /*1c70*/  VOTEU.ANY UP0, P0 ;  /* 0x0000000000ff7886 */ /* 0x000fe20000000100 */
[----:B------:R-:W-:Y:S01]  /*1c80*/  VOTEU.ANY UP1, P0 ;  /* 0x0000000000ff7886 */ /* 0x000fe20000020100 */
[----:B------:R-:W-:-:S03]  /*1c90*/  ISETP.GE.U32.AND P0, PT, R10, 0x41, PT ;  /* 0x000000410a00780c */ /* 0x000fc60003f06070 */
[----:B------:R-:W-:Y:S02]  /*1ca0*/  @UP0 UMOV UR4, UR4 ;  /* 0x0000000400040c82 */ /* 0x000fe40008000000 */
[----:B------:R1:W-:Y:S01]  /*1cb0*/  @UP1 UTCBAR [UR4], URZ ;  /* 0x000000ff040013e9 */ /* 0x0003e200080000ff */
[----:B------:R-:W-:Y:S06]  /*1cc0*/  BAR.SYNC.DEFER_BLOCKING 0x0 ;  /* 0x0000000000007b1d */ /* 0x000fec0000010000 */
[----:B------:R-:W2:Y:S02]  /*1cd0*/  SYNCS.PHASECHK.TRANS64.TRYWAIT P1, [UR8+0xc020], RZ ;  /* 0x00c020ffff0075a7 */ /* 0x000ea40008021108 */
[----:B-12---:R-:W-:Y:S05]  /*1ce0*/  @!P1 BRA `(.L_x_60) ;  /* 0x0000000c00bc9947 */ /* 0x006fea0003800000 */
.L_x_75:
[----:B------:R-:W-:Y:S01]  /*1cf0*/  UMOV UR4, URZ ;  /* 0x000000ff00047c82 */ /* 0x000fe20008000000 */
[----:B------:R-:W-:Y:S05]  /*1d00*/  @!P0 BRA `(.L_x_57) ;  /* 0x00000004001c8947 */ /* 0x000fea0003800000 */
[----:B------:R-:W1:Y:S01]  /*1d10*/  LDCU UR29, c[0x0][0x3a0] ;  /* 0x00007400ff1d77ac */ /* 0x000e620008000800 */
[----:B------:R-:W-:Y:S01]  /*1d20*/  UMOV UR9, 0x1 ;  /* 0x0000000100097882 */ /* 0x000fe20000000000 */
[----:B------:R-:W-:-:S05]  /*1d30*/  UMOV UR18, 0x40 ;  /* 0x0000004000127882 */ /* 0x000fca0000000000 */
.L_x_64:
[----:B------:R-:W-:Y:S01]  /*1d40*/  BAR.SYNC.DEFER_BLOCKING 0x0 ;  /* 0x0000000000007b1d */ /* 0x000fe20000010000 */
[----:B------:R-:W-:Y:S01]  /*1d50*/  ULEA UR28, UR9, UR8, 0x3 ;  /* 0x00000008091c7291 */ /* 0x000fe2000f8e18ff */
[----:B------:R-:W-:Y:S01]  /*1d60*/  @!P3 IMAD.MOV.U32 R2, RZ, RZ, 0x4000 ;  /* 0x00004000ff02b424 */ /* 0x000fe200078e00ff */
[----:B------:R-:W-:Y:S01]  /*1d70*/  ELECT P1, URZ, PT ;  /* 0x0000000000ff782f */ /* 0x000fe20003820000 */
[----:B------:R-:W-:-:S03]  /*1d80*/  ULEA UR16, UR9, UR8, 0xd ;  /* 0x0000000809107291 */ /* 0x000fc6000f8e68ff */
[----:B------:R-:W-:Y:S02]  /*1d90*/  ISETP.LT.U32.AND P1, PT, R132, 0x20, P1 ;  /* 0x000000208400780c */ /* 0x000fe40000f21070 */
[----:B------:R-:W-:Y:S01]  /*1da0*/  ELECT P0, URZ, PT ;  /* 0x0000000000ff782f */ /* 0x000fe20003800000 */
[----:B------:R-:W-:-:S03]  /*1db0*/  UIADD3 UR12, UPT, UPT, UR16, 0x6000, URZ ;  /* 0x00006000100c7890 */ /* 0x000fc6000fffe0ff */
[----:B------:R-:W-:Y:S01]  /*1dc0*/  ISETP.LT.U32.AND P0, PT, R132, 0x20, P0 ;  /* 0x000000208400780c */ /* 0x000fe20000701070 */
[----:B------:R-:W-:Y:S01]  /*1dd0*/  UMOV UR15, UR18 ;  /* 0x00000012000f7c82 */ /* 0x000fe20008000000 */
[----:B------:R-:W-:-:S05]  /*1de0*/  USHF.L.U32 UR5, UR4, 0x1f, URZ ;  /* 0x0000001f04057899 */ /* 0x000fca00080006ff */
[----:B------:R-:W-:Y:S01]  /*1df0*/  VOTEU.ANY UP0, P1 ;  /* 0x0000000000ff7886 */ /* 0x000fe20000800100 */
[----:B------:R2:W-:Y:S01]  /*1e00*/  @!P3 SYNCS.ARRIVE.TRANS64 RZ, [UR28+0xc000], R2 ;  /* 0x00c00002ffffb9a7 */ /* 0x0005e2000800001c */
[----:B------:R4:W-:Y:S06]  /*1e10*/  MEMBAR.ALL.CTA ;  /* 0x0000000000007992 */ /* 0x0009ec0000008000 */
[----:B----4-:R-:W4:Y:S01]  /*1e20*/  FENCE.VIEW.ASYNC.S ;  /* 0x00000000000073c6 */ /* 0x010f220000000000 */
[----:B------:R-:W-:Y:S01]  /*1e30*/  @UP0 UIADD3 UR17, UPT, UPT, UR28, 0xc000, URZ ;  /* 0x0000c0001c110890 */ /* 0x000fe2000fffe0ff */
[----:B----4-:R-:W-:Y:S01]  /*1e40*/  VOTEU.ANY UP0, P1 ;  /* 0x0000000000ff7886 */ /* 0x010fe20000800100 */
[----:B------:R-:W-:Y:S01]  /*1e50*/  VOTEU.ANY UP1, P0 ;  /* 0x0000000000ff7886 */ /* 0x000fe20000020100 */
[----:B--2---:R-:W-:-:S04]  /*1e60*/  IMAD.U32 R2, RZ, RZ, UR5 ;  /* 0x00000005ff027e24 */ /* 0x004fc8000f8e00ff */
[----:B------:R-:W-:Y:S01]  /*1e70*/  @UP1 UIADD3 UR13, UPT, UPT, UR28, 0xc000, URZ ;  /* 0x0000c0001c0d1890 */ /* 0x000fe2000fffe0ff */
[----:B------:R-:W-:Y:S01]  /*1e80*/  VOTEU.ANY UP1, P0 ;  /* 0x0000000000ff7886 */ /* 0x000fe20000020100 */
[----:B------:R-:W-:Y:S06]  /*1e90*/  BAR.SYNC.DEFER_BLOCKING 0x0 ;  /* 0x0000000000007b1d */ /* 0x000fec0000010000 */
[----:B------:R2:W-:Y:S01]  /*1ea0*/  @UP0 UTMALDG.2D [UR16], [UR24] ;  /* 0x00000010180005b4 */ /* 0x0005e20008008000 */
[----:B------:R-:W-:Y:S01]  /*1eb0*/  UISETP.NE.U32.AND UP0, UPT, UR22, URZ, UPT ;  /* 0x000000ff1600728c */ /* 0x000fe2000bf05070 */
[----:B------:R-:W-:Y:S06]  /*1ec0*/  BAR.SYNC.DEFER_BLOCKING 0x0 ;  /* 0x0000000000007b1d */ /* 0x000fec0000010000 */
[----:B------:R2:W-:Y:S02]  /*1ed0*/  @UP1 UTMALDG.2D [UR12], [UR26] ;  /* 0x0000000c1a0015b4 */ /* 0x0005e40008008000 */
[----:B------:R-:W-:Y:S06]  /*1ee0*/  BAR.SYNC.DEFER_BLOCKING 0x0 ;  /* 0x0000000000007b1d */ /* 0x000fec0000010000 */
[----:B------:R-:W4:Y:S02]  /*1ef0*/  SYNCS.PHASECHK.TRANS64.TRYWAIT P0, [UR28+0xc000], R2 ;  /* 0x00c00002ff0075a7 */ /* 0x000f24000800111c */
[----:B--2-4-:R-:W-:Y:S05]  /*1f00*/  @!P0 BRA `(.L_x_61) ;  /* 0x0000000c00408947 */ /* 0x014fea0003800000 */
.L_x_76:
[----:B------:R-:W-:Y:S05]  /*1f10*/  BRA.U UP0, `(.L_x_62) ;  /* 0x00000001004c7547 */ /* 0x000fea000b800000 */
[----:B------:R-:W-:Y:S02]  /*1f20*/  USHF.R.U32.HI UR10, URZ, 0x4, UR16 ;  /* 0x00000004ff0a7899 */ /* 0x000fe40008011610 */
[----:B------:R-:W-:Y:S02]  /*1f30*/  USHF.R.U32.HI UR12, URZ, 0x4, UR12 ;  /* 0x00000004ff0c7899 */ /* 0x000fe4000801160c */
[----:B------:R-:W-:Y:S02]  /*1f40*/  USGXT.U32 UR10, UR10, 0xe ;  /* 0x0000000e0a0a789a */ /* 0x000fe40008000000 */
[----:B------:R-:W-:Y:S02]  /*1f50*/  USGXT.U32 UR12, UR12, 0xe ;  /* 0x0000000e0c0c789a */ /* 0x000fe40008000000 */
[----:B------:R-:W-:Y:S02]  /*1f60*/  UIADD3 UR16, UP0, UPT, UR10, 0x2, URZ ;  /* 0x000000020a107890 */ /* 0x000fe4000ff1e0ff */
[----:B------:R-:W-:Y:S01]  /*1f70*/  UIADD3 UR30, UP1, UPT, UR12, 0x100, URZ ;  /* 0x000001000c1e7890 */ /* 0x000fe2000ff3e0ff */
[----:B------:R-:W-:Y:S01]  /*1f80*/  UMOV UR5, URZ ;  /* 0x000000ff00057c82 */ /* 0x000fe20008000000 */
[----:B------:R-:W-:Y:S01]  /*1f90*/  UMOV UR6, URZ ;  /* 0x000000ff00067c82 */ /* 0x000fe20008000000 */
[----:B------:R-:W-:-:S02]  /*1fa0*/  UIADD3.X UR17, UPT, UPT, UR5, -0x7fffbfe0, URZ, UP0, !UPT ;  /* 0x8000402005117890 */ /* 0x000fc400087fe4ff */
[----:B------:R-:W-:Y:S01]  /*1fb0*/  UIADD3.X UR31, UPT, UPT, UR6, 0x40004040, URZ, UP1, !UPT ;  /* 0x40004040061f7890 */ /* 0x000fe20008ffe4ff */
[----:B------:R-:W-:Y:S01]  /*1fc0*/  UMOV UR32, 0x0 ;  /* 0x0000000000207882 */ /* 0x000fe20000000000 */
[----:B------:R-:W-:Y:S01]  /*1fd0*/  UMOV UR33, 0x8210010 ;  /* 0x0821001000217882 */ /* 0x000fe20000000000 */
[----:B------:R-:W-:Y:S01]  /*1fe0*/  UMOV UR11, 0x80004020 ;  /* 0x80004020000b7882 */ /* 0x000fe20000000000 */
[----:B------:R-:W-:Y:S01]  /*1ff0*/  UMOV UR13, 0x40004040 ;  /* 0x40004040000d7882 */ /* 0x000fe20000000000 */
[----:B------:R-:W-:Y:S01]  /*2000*/  UMOV UR6, 0x0 ;  /* 0x0000000000067882 */ /* 0x000fe20000000000 */
[----:B------:R-:W-:Y:S01]  /*2010*/  UMOV UR7, 0x8210010 ;  /* 0x0821001000077882 */ /* 0x000fe20000000000 */
[----:B------:R2:W-:Y:S02]  /*2020*/  UTCQMMA gdesc[UR10], gdesc[UR12], tmem[UR23], tmem[UR32], idesc[UR33], UPT ;  /* 0x00ff200c0a0075ea */ /* 0x0005e4000b800317 */
[----:B------:R2:W-:Y:S01]  /*2030*/  UTCQMMA gdesc[UR16], gdesc[UR30], tmem[UR23], tmem[UR6], idesc[UR7], UPT ;  /* 0x00ff061e100075ea */ /* 0x0005e2000b800317 */
[----:B------:R-:W-:-:S02]  /*2040*/  NOP ;  /* 0x0000000000007918 */ /* 0x000fc40000000000 */
.L_x_62:
[----:B------:R-:W-:Y:S01]  /*2050*/  ELECT P0, URZ, PT ;  /* 0x0000000000ff782f */ /* 0x000fe20003800000 */
[----:B--2---:R-:W-:-:S03]  /*2060*/  UIADD3 UR6, UPT, UPT, UR28, 0xc020, URZ ;  /* 0x0000c0201c067890 */ /* 0x004fc6000fffe0ff */
[----:B------:R-:W-:Y:S01]  /*2070*/  ISETP.LT.U32.AND P0, PT, R132, 0x20, P0 ;  /* 0x000000208400780c */ /* 0x000fe20000701070 */
[----:B------:R-:W-:-:S12]  /*2080*/  UMOV UR7, URZ ;  /* 0x000000ff00077c82 */ /* 0x000fd80008000000 */
[----:B------:R-:W-:Y:S01]  /*2090*/  VOTEU.ANY UP0, P0 ;  /* 0x0000000000ff7886 */ /* 0x000fe20000000100 */
[----:B------:R-:W-:-:S04]  /*20a0*/  VOTEU.ANY UP1, P0 ;  /* 0x0000000000ff7886 */ /* 0x000fc80000020100 */
[----:B------:R-:W-:Y:S02]  /*20b0*/  @UP0 UMOV UR6, UR6 ;  /* 0x0000000600060c82 */ /* 0x000fe40008000000 */
[----:B------:R2:W-:Y:S01]  /*20c0*/  @UP1 UTCBAR [UR6], URZ ;  /* 0x000000ff060013e9 */ /* 0x0005e200080000ff */
[----:B------:R-:W-:Y:S06]  /*20d0*/  BAR.SYNC.DEFER_BLOCKING 0x0 ;  /* 0x0000000000007b1d */ /* 0x000fec0000010000 */
[----:B------:R-:W4:Y:S02]  /*20e0*/  SYNCS.PHASECHK.TRANS64.TRYWAIT P0, [UR28+0xc020], R2 ;  /* 0x00c02002ff0075a7 */ /* 0x000f24000800111c */
[----:B--2-4-:R-:W-:Y:S05]  /*20f0*/  @!P0 BRA `(.L_x_63) ;  /* 0x0000000800d08947 */ /* 0x014fea0003800000 */
.L_x_77:
[----:B------:R-:W-:Y:S02]  /*2100*/  UIADD3 UR9, UPT, UPT, UR9, 0x1, URZ ;  /* 0x0000000109097890 */ /* 0x000fe4000fffe0ff */
[----:B------:R-:W-:Y:S02]  /*2110*/  UIADD3 UR18, UPT, UPT, UR18, 0x40, URZ ;  /* 0x0000004012127890 */ /* 0x000fe4000fffe0ff */
[----:B------:R-:W-:-:S04]  /*2120*/  UISETP.NE.U32.AND UP0, UPT, UR9, 0x3, UPT ;  /* 0x000000030900788c */ /* 0x000fc8000bf05070 */
[----:B------:R-:W-:Y:S02]  /*2130*/  USEL UR5, URZ, 0x1, UP0 ;  /* 0x00000001ff057887 */ /* 0x000fe40008000000 */
[----:B------:R-:W-:Y:S02]  /*2140*/  USEL UR9, UR9, URZ, UP0 ;  /* 0x000000ff09097287 */ /* 0x000fe40008000000 */
[----:B-1----:R-:W-:Y:S02]  /*2150*/  UISETP.GE.AND UP0, UPT, UR18, UR29, UPT ;  /* 0x0000001d1200728c */ /* 0x002fe4000bf06270 */
[----:B------:R-:W-:-:S07]  /*2160*/  ULOP3.LUT UR4, UR4, UR5, URZ, 0x3c, !UPT ;  /* 0x0000000504047292 */ /* 0x000fce000f8e3cff */
[----:B------:R-:W-:Y:S05]  /*2170*/  BRA.U !UP0, `(.L_x_64) ;  /* 0xfffffff908f07547 */ /* 0x000fea000b83ffff */
.L_x_57:
[----:B--2-4-:R-:W-:Y:S06]  /*2180*/  BAR.SYNC.DEFER_BLOCKING 0x0 ;  /* 0x0000000000007b1d */ /* 0x014fec0000010000 */
[----:B------:R-:W-:Y:S04]  /*2190*/  BSSY.RECONVERGENT B3, `(.L_x_65) ;  /* 0x0000004000037945 */ /* 0x000fe80003800200 */
[----:B------:R-:W-:Y:S05]  /*21a0*/  @P3 BRA `(.L_x_66) ;  /* 0x0000000000083947 */ /* 0x000fea0003800000 */
[----:B------:R-:W1:Y:S02]  /*21b0*/  SYNCS.CCTL.IV [UR8+0xc000] ;  /* 0x00c00000ff0079b1 */ /* 0x000e640008000008 */
[----:B-1----:R-:W1:Y:S02]  /*21c0*/  SYNCS.CCTL.IV [UR8+0xc020] ;  /* 0x00c02000ff0079b1 */ /* 0x002e640008000008 */
.L_x_66:
[----:B------:R-:W-:Y:S05]  /*21d0*/  BSYNC.RECONVERGENT B3 ;  /* 0x0000000000037941 */ /* 0x000fea0003800200 */
.L_x_65:
[----:B-1----:R-:W-:Y:S06]  /*21e0*/  BAR.SYNC.DEFER_BLOCKING 0x0 ;  /* 0x0000000000007b1d */ /* 0x002fec0000010000 */
[----:B------:R-:W-:Y:S04]  /*21f0*/  BSSY.RECONVERGENT B3, `(.L_x_67) ;  /* 0x0000004000037945 */ /* 0x000fe80003800200 */
[----:B------:R-:W-:Y:S05]  /*2200*/  @P3 BRA `(.L_x_68) ;  /* 0x0000000000083947 */ /* 0x000fea0003800000 */
[----:B------:R-:W1:Y:S02]  /*2210*/  SYNCS.CCTL.IV [UR8+0xc008] ;  /* 0x00c00800ff0079b1 */ /* 0x000e640008000008 */
[----:B-1----:R-:W1:Y:S02]  /*2220*/  SYNCS.CCTL.IV [UR8+0xc028] ;  /* 0x00c02800ff0079b1 */ /* 0x002e640008000008 */
.L_x_68:
[----:B------:R-:W-:Y:S05]  /*2230*/  BSYNC.RECONVERGENT B3 ;  /* 0x0000000000037941 */ /* 0x000fea0003800200 */
.L_x_67:
[----:B-1----:R-:W-:Y:S06]  /*2240*/  BAR.SYNC.DEFER_BLOCKING 0x0 ;  /* 0x0000000000007b1d */ /* 0x002fec0000010000 */
[----:B------:R-:W-:Y:S04]  /*2250*/  BSSY.RECONVERGENT B3, `(.L_x_69) ;  /* 0x0000004000037945 */ /* 0x000fe80003800200 */
[----:B------:R-:W-:Y:S05]  /*2260*/  @P3 BRA `(.L_x_70) ;  /* 0x0000000000083947 */ /* 0x000fea0003800000 */
[----:B------:R-:W1:Y:S02]  /*2270*/  SYNCS.CCTL.IV [UR8+0xc010] ;  /* 0x00c01000ff0079b1 */ /* 0x000e640008000008 */
[----:B-1----:R-:W1:Y:S02]  /*2280*/  SYNCS.CCTL.IV [UR8+0xc030] ;  /* 0x00c03000ff0079b1 */ /* 0x002e640008000008 */
.L_x_70:
[----:B------:R-:W-:Y:S05]  /*2290*/  BSYNC.RECONVERGENT B3 ;  /* 0x0000000000037941 */ /* 0x000fea0003800200 */
.L_x_69:
[----:B------:R-:W-:Y:S01]  /*22a0*/  USHF.L.U32 UR22, UR22, 0x15, URZ ;  /* 0x0000001516167899 */ /* 0x000fe200080006ff */
[C---:B------:R-:W-:Y:S01]  /*22b0*/  IMAD.SHL.U32 R2, R0.reuse, 0x80, RZ ;  /* 0x0000008000027824 */ /* 0x040fe200078e00ff */
[----:B------:R-:W-:Y:S01]  /*22c0*/  ELECT P0, URZ, PT ;  /* 0x0000000000ff782f */ /* 0x000fe20003800000 */
[----:B------:R-:W-:Y:S01]  /*22d0*/  IMAD.SHL.U32 R3, R0, 0x10, RZ ;  /* 0x0000001000037824 */ /* 0x000fe200078e00ff */
[----:B------:R-:W-:Y:S02]  /*22e0*/  ULOP3.LUT UR22, UR22, 0x600000, URZ, 0xc0, !UPT ;  /* 0x0060000016167892 */ /* 0x000fe4000f8ec0ff */
[----:B------:R-:W-:Y:S01]  /*22f0*/  LOP3.LUT R0, R2, 0x3f80, RZ, 0xc0, !PT ;  /* 0x00003f8002007812 */ /* 0x000fe200078ec0ff */
[----:B------:R-:W-:Y:S01]  /*2300*/  UMOV UR9, UR14 ;  /* 0x0000000e00097c82 */ /* 0x000fe20008000000 */
[----:B------:R-:W-:Y:S01]  /*2310*/  UIADD3 UR22, UPT, UPT, UR23, UR22, URZ ;  /* 0x0000001617167290 */ /* 0x000fe2000fffe0ff */
[----:B------:R-:W-:Y:S01]  /*2320*/  ISETP.LT.U32.AND P0, PT, R132, 0x20, P0 ;  /* 0x000000208400780c */ /* 0x000fe20000701070 */
[----:B------:R-:W-:Y:S01]  /*2330*/  UMOV UR10, UR19 ;  /* 0x00000013000a7c82 */ /* 0x000fe20008000000 */
[----:B------:R-:W-:-:S04]  /*2340*/  LOP3.LUT R0, R0, 0x70, R3, 0xf8, !PT ;  /* 0x0000007000007812 */ /* 0x000fc800078ef803 */
[C---:B------:R-:W-:Y:S02]  /*2350*/  LOP3.LUT R2, R0.reuse, 0x10, RZ, 0x3c, !PT ;  /* 0x0000001000027812 */ /* 0x040fe400078e3cff */
[----:B---3--:R-:W2:Y:S01]  /*2360*/  LDTM.x128 R4, tmem[UR22] ;  /* 0x00000016000479ee */ /* 0x008ea200083c0000 */
[----:B------:R-:W-:Y:S01]  /*2370*/  LOP3.LUT R3, R0, 0x20, RZ, 0x3c, !PT ;  /* 0x0000002000037812 */ /* 0x000fe200078e3cff */
[----:B------:R-:W-:-:S03]  /*2380*/  NOP ;  /* 0x0000000000007918 */ /* 0x000fc60000000000 */
[----:B--2---:R-:W-:Y:S01]  /*2390*/  VOTEU.ANY UP1, P0 ;  /* 0x0000000000ff7886 */ /* 0x004fe20000020100 */
[----:B------:R-:W-:Y:S01]  /*23a0*/  VOTEU.ANY UP0, P0 ;  /* 0x0000000000ff7886 */ /* 0x000fe20000000100 */
[----:B------:R-:W-:Y:S02]  /*23b0*/  F2FP.SATFINITE.E4M3.F32.PACK_AB_MERGE_C R6, R7, R6, RZ ;  /* 0x000000060706723e */ /* 0x000fe400048070ff */
[----:B------:R-:W-:Y:S02]  /*23c0*/  F2FP.SATFINITE.E4M3.F32.PACK_AB_MERGE_C R10, R11, R10, RZ ;  /* 0x0000000a0b0a723e */ /* 0x000fe400048070ff */
[----:B------:R-:W-:Y:S02]  /*23d0*/  F2FP.SATFINITE.E4M3.F32.PACK_AB_MERGE_C R14, R15, R14, RZ ;  /* 0x0000000e0f0e723e */ /* 0x000fe400048070ff */
[----:B------:R-:W-:Y:S02]  /*23e0*/  F2FP.SATFINITE.E4M3.F32.PACK_AB_MERGE_C R7, R19, R18, RZ ;  /* 0x000000121307723e */ /* 0x000fe400048070ff */
[----:B------:R-:W-:-:S02]  /*23f0*/  F2FP.SATFINITE.E4M3.F32.PACK_AB_MERGE_C R22, R23, R22, RZ ;  /* 0x000000161716723e */ /* 0x000fc400048070ff */
[----:B------:R-:W-:Y:S02]  /*2400*/  F2FP.SATFINITE.E4M3.F32.PACK_AB_MERGE_C R26, R27, R26, RZ ;  /* 0x0000001a1b1a723e */ /* 0x000fe400048070ff */
        /* <DEDUP_REMOVED lines=11> */
[----:B------:R-:W-:Y:S02]  /*24c0*/  F2FP.SATFINITE.E4M3.F32.PACK_AB_MERGE_C R4, R5, R4, R6 ;  /* 0x000000040504723e */ /* 0x000fe40004807006 */
[----:B------:R-:W-:Y:S02]  /*24d0*/  F2FP.SATFINITE.E4M3.F32.PACK_AB_MERGE_C R74, R75, R74, RZ ;  /* 0x0000004a4b4a723e */ /* 0x000fe400048070ff */
[----:B------:R-:W-:Y:S02]  /*24e0*/  F2FP.SATFINITE.E4M3.F32.PACK_AB_MERGE_C R78, R79, R78, RZ ;  /* 0x0000004e4f4e723e */ /* 0x000fe400048070ff */
[----:B------:R-:W-:Y:S02]  /*24f0*/  F2FP.SATFINITE.E4M3.F32.PACK_AB_MERGE_C R71, R83, R82, RZ ;  /* 0x000000525347723e */ /* 0x000fe400048070ff */
[----:B------:R-:W-:Y:S02]  /*2500*/  F2FP.SATFINITE.E4M3.F32.PACK_AB_MERGE_C R86, R87, R86, RZ ;  /* 0x000000565756723e */ /* 0x000fe400048070ff */
[----:B------:R-:W-:-:S02]  /*2510*/  F2FP.SATFINITE.E4M3.F32.PACK_AB_MERGE_C R5, R9, R8, R10 ;  /* 0x000000080905723e */ /* 0x000fc4000480700a */
[----:B------:R-:W-:Y:S02]  /*2520*/  F2FP.SATFINITE.E4M3.F32.PACK_AB_MERGE_C R6, R13, R12, R14 ;  /* 0x0000000c0d06723e */ /* 0x000fe4000480700e */
[----:B------:R-:W-:Y:S02]  /*2530*/  F2FP.SATFINITE.E4M3.F32.PACK_AB_MERGE_C R7, R17, R16, R7 ;  /* 0x000000101107723e */ /* 0x000fe40004807007 */
[----:B------:R-:W-:Y:S02]  /*2540*/  F2FP.SATFINITE.E4M3.F32.PACK_AB_MERGE_C R20, R21, R20, R22 ;  /* 0x000000141514723e */ /* 0x000fe40004807016 */
[----:B------:R-:W-:Y:S01]  /*2550*/  F2FP.SATFINITE.E4M3.F32.PACK_AB_MERGE_C R90, R91, R90, RZ ;  /* 0x0000005a5b5a723e */ /* 0x000fe200048070ff */
[----:B-1----:R1:W-:Y:S01]  /*2560*/  STS.128 [R0+UR8], R4 ;  /* 0x0000000400007988 */ /* 0x0023e20008000c08 */
[----:B------:R-:W-:Y:S02]  /*2570*/  F2FP.SATFINITE.E4M3.F32.PACK_AB_MERGE_C R94, R95, R94, RZ ;  /* 0x0000005e5f5e723e */ /* 0x000fe400048070ff */
[----:B------:R-:W-:-:S02]  /*2580*/  F2FP.SATFINITE.E4M3.F32.PACK_AB_MERGE_C R98, R99, R98, RZ ;  /* 0x000000626362723e */ /* 0x000fc400048070ff */
[----:B------:R-:W-:Y:S02]  /*2590*/  F2FP.SATFINITE.E4M3.F32.PACK_AB_MERGE_C R102, R103, R102, RZ ;  /* 0x000000666766723e */ /* 0x000fe400048070ff */
[----:B------:R-:W-:Y:S02]  /*25a0*/  F2FP.SATFINITE.E4M3.F32.PACK_AB_MERGE_C R21, R25, R24, R26 ;  /* 0x000000181915723e */ /* 0x000fe4000480701a */
[----:B------:R-:W-:Y:S02]  /*25b0*/  F2FP.SATFINITE.E4M3.F32.PACK_AB_MERGE_C R22, R29, R28, R30 ;  /* 0x0000001c1d16723e */ /* 0x000fe4000480701e */
[----:B------:R-:W-:Y:S02]  /*25c0*/  F2FP.SATFINITE.E4M3.F32.PACK_AB_MERGE_C R23, R33, R32, R23 ;  /* 0x000000202117723e */ /* 0x000fe40004807017 */
[----:B------:R-:W-:Y:S02]  /*25d0*/  F2FP.SATFINITE.E4M3.F32.PACK_AB_MERGE_C R36, R37, R36, R38 ;  /* 0x000000242524723e */ /* 0x000fe40004807026 */
[----:B------:R-:W-:Y:S01]  /*25e0*/  F2FP.SATFINITE.E4M3.F32.PACK_AB_MERGE_C R106, R107, R106, RZ ;  /* 0x0000006a6b6a723e */ /* 0x000fe200048070ff */
[----:B------:R1:W-:Y:S01]  /*25f0*/  STS.128 [R2+UR8], R20 ;  /* 0x0000001402007988 */ /* 0x0003e20008000c08 */
[----:B------:R-:W-:-:S02]  /*2600*/  F2FP.SATFINITE.E4M3.F32.PACK_AB_MERGE_C R110, R111, R110, RZ ;  /* 0x0000006e6f6e723e */ /* 0x000fc400048070ff */
[----:B------:R-:W-:Y:S02]  /*2610*/  F2FP.SATFINITE.E4M3.F32.PACK_AB_MERGE_C R114, R115, R114, RZ ;  /* 0x000000727372723e */ /* 0x000fe400048070ff */
[----:B------:R-:W-:Y:S02]  /*2620*/  F2FP.SATFINITE.E4M3.F32.PACK_AB_MERGE_C R118, R119, R118, RZ ;  /* 0x000000767776723e */ /* 0x000fe400048070ff */
[----:B------:R-:W-:Y:S02]  /*2630*/  F2FP.SATFINITE.E4M3.F32.PACK_AB_MERGE_C R37, R41, R40, R42 ;  /* 0x000000282925723e */ /* 0x000fe4000480702a */
[----:B------:R-:W-:Y:S02]  /*2640*/  F2FP.SATFINITE.E4M3.F32.PACK_AB_MERGE_C R38, R45, R44, R46 ;  /* 0x0000002c2d26723e */ /* 0x000fe4000480702e */
[----:B------:R-:W-:Y:S02]  /*2650*/  F2FP.SATFINITE.E4M3.F32.PACK_AB_MERGE_C R39, R49, R48, R39 ;  /* 0x000000303127723e */ /* 0x000fe40004807027 */
[----:B------:R-:W-:-:S02]  /*2660*/  F2FP.SATFINITE.E4M3.F32.PACK_AB_MERGE_C R52, R53, R52, R54 ;  /* 0x000000343534723e */ /* 0x000fc40004807036 */
[----:B------:R-:W-:Y:S01]  /*2670*/  F2FP.SATFINITE.E4M3.F32.PACK_AB_MERGE_C R122, R123, R122, RZ ;  /* 0x0000007a7b7a723e */ /* 0x000fe200048070ff */
[----:B------:R1:W-:Y:S01]  /*2680*/  STS.128 [R3+UR8], R36 ;  /* 0x0000002403007988 */ /* 0x0003e20008000c08 */
[----:B------:R-:W-:Y:S02]  /*2690*/  F2FP.SATFINITE.E4M3.F32.PACK_AB_MERGE_C R126, R127, R126, RZ ;  /* 0x0000007e7f7e723e */ /* 0x000fe400048070ff */
[----:B------:R-:W-:Y:S02]  /*26a0*/  F2FP.SATFINITE.E4M3.F32.PACK_AB_MERGE_C R130, R131, R130, RZ ;  /* 0x000000828382723e */ /* 0x000fe400048070ff */
[----:B------:R-:W-:Y:S02]  /*26b0*/  F2FP.SATFINITE.E4M3.F32.PACK_AB_MERGE_C R53, R57, R56, R58 ;  /* 0x000000383935723e */ /* 0x000fe4000480703a */
[----:B------:R-:W-:Y:S02]  /*26c0*/  F2FP.SATFINITE.E4M3.F32.PACK_AB_MERGE_C R54, R61, R60, R62 ;  /* 0x0000003c3d36723e */ /* 0x000fe4000480703e */
[----:B------:R-:W-:-:S02]  /*26d0*/  F2FP.SATFINITE.E4M3.F32.PACK_AB_MERGE_C R55, R65, R64, R55 ;  /* 0x000000404137723e */ /* 0x000fc40004807037 */
[----:B------:R-:W-:Y:S02]  /*26e0*/  F2FP.SATFINITE.E4M3.F32.PACK_AB_MERGE_C R68, R69, R68, R70 ;  /* 0x000000444544723e */ /* 0x000fe40004807046 */
[----:B------:R-:W-:Y:S02]  /*26f0*/  LOP3.LUT R8, R0, 0x30, RZ, 0x3c, !PT ;  /* 0x0000003000087812 */ /* 0x000fe400078e3cff */
[----:B------:R-:W-:Y:S02]  /*2700*/  F2FP.SATFINITE.E4M3.F32.PACK_AB_MERGE_C R69, R73, R72, R74 ;  /* 0x000000484945723e */ /* 0x000fe4000480704a */
[----:B------:R-:W-:Y:S01]  /*2710*/  F2FP.SATFINITE.E4M3.F32.PACK_AB_MERGE_C R70, R77, R76, R78 ;  /* 0x0000004c4d46723e */ /* 0x000fe2000480704e */
[----:B------:R1:W-:Y:S01]  /*2720*/  STS.128 [R8+UR8], R52 ;  /* 0x0000003408007988 */ /* 0x0003e20008000c08 */
[----:B------:R-:W-:Y:S02]  /*2730*/  F2FP.SATFINITE.E4M3.F32.PACK_AB_MERGE_C R71, R81, R80, R71 ;  /* 0x000000505147723e */ /* 0x000fe40004807047 */
[----:B------:R-:W-:-:S02]  /*2740*/  F2FP.SATFINITE.E4M3.F32.PACK_AB_MERGE_C R84, R85, R84, R86 ;  /* 0x000000545554723e */ /* 0x000fc40004807056 */
[C---:B------:R-:W-:Y:S02]  /*2750*/  LOP3.LUT R9, R0.reuse, 0x40, RZ, 0x3c, !PT ;  /* 0x0000004000097812 */ /* 0x040fe400078e3cff */
[----:B------:R-:W-:Y:S02]  /*2760*/  F2FP.SATFINITE.E4M3.F32.PACK_AB_MERGE_C R85, R89, R88, R90 ;  /* 0x000000585955723e */ /* 0x000fe4000480705a */
[----:B------:R-:W-:Y:S01]  /*2770*/  F2FP.SATFINITE.E4M3.F32.PACK_AB_MERGE_C R86, R93, R92, R94 ;  /* 0x0000005c5d56723e */ /* 0x000fe2000480705e */
[----:B------:R1:W-:Y:S01]  /*2780*/  STS.128 [R9+UR8], R68 ;  /* 0x0000004409007988 */ /* 0x0003e20008000c08 */
[----:B------:R-:W-:Y:S02]  /*2790*/  F2FP.SATFINITE.E4M3.F32.PACK_AB_MERGE_C R87, R97, R96, R98 ;  /* 0x000000606157723e */ /* 0x000fe40004807062 */
[----:B------:R-:W-:Y:S02]  /*27a0*/  F2FP.SATFINITE.E4M3.F32.PACK_AB_MERGE_C R100, R101, R100, R102 ;  /* 0x000000646564723e */ /* 0x000fe40004807066 */
[----:B------:R-:W-:-:S02]  /*27b0*/  LOP3.LUT R10, R0, 0x50, RZ, 0x3c, !PT ;  /* 0x00000050000a7812 */ /* 0x000fc400078e3cff */
[----:B------:R-:W-:Y:S02]  /*27c0*/  F2FP.SATFINITE.E4M3.F32.PACK_AB_MERGE_C R101, R105, R104, R106 ;  /* 0x000000686965723e */ /* 0x000fe4000480706a */
[----:B------:R-:W-:Y:S01]  /*27d0*/  F2FP.SATFINITE.E4M3.F32.PACK_AB_MERGE_C R102, R109, R108, R110 ;  /* 0x0000006c6d66723e */ /* 0x000fe2000480706e */
[----:B------:R1:W-:Y:S01]  /*27e0*/  STS.128 [R10+UR8], R84 ;  /* 0x000000540a007988 */ /* 0x0003e20008000c08 */
[----:B------:R-:W-:Y:S02]  /*27f0*/  F2FP.SATFINITE.E4M3.F32.PACK_AB_MERGE_C R103, R113, R112, R114 ;  /* 0x000000707167723e */ /* 0x000fe40004807072 */
[----:B------:R-:W-:Y:S02]  /*2800*/  F2FP.SATFINITE.E4M3.F32.PACK_AB_MERGE_C R116, R117, R116, R118 ;  /* 0x000000747574723e */ /* 0x000fe40004807076 */
[----:B------:R-:W-:Y:S02]  /*2810*/  LOP3.LUT R11, R0, 0x60, RZ, 0x3c, !PT ;  /* 0x00000060000b7812 */ /* 0x000fe400078e3cff */
[----:B------:R-:W-:-:S02]  /*2820*/  F2FP.SATFINITE.E4M3.F32.PACK_AB_MERGE_C R117, R121, R120, R122 ;  /* 0x000000787975723e */ /* 0x000fc4000480707a */
[----:B------:R-:W-:Y:S01]  /*2830*/  F2FP.SATFINITE.E4M3.F32.PACK_AB_MERGE_C R118, R125, R124, R126 ;  /* 0x0000007c7d76723e */ /* 0x000fe2000480707e */
[----:B------:R1:W-:Y:S01]  /*2840*/  STS.128 [R11+UR8], R100 ;  /* 0x000000640b007988 */ /* 0x0003e20008000c08 */
[----:B------:R-:W-:Y:S02]  /*2850*/  F2FP.SATFINITE.E4M3.F32.PACK_AB_MERGE_C R119, R129, R128, R130 ;  /* 0x000000808177723e */ /* 0x000fe40004807082 */
[----:B------:R-:W-:-:S05]  /*2860*/  LOP3.LUT R12, R0, 0x70, RZ, 0x3c, !PT ;  /* 0x00000070000c7812 */ /* 0x000fca00078e3cff */
[----:B------:R1:W-:Y:S01]  /*2870*/  STS.128 [R12+UR8], R116 ;  /* 0x000000740c007988 */ /* 0x0003e20008000c08 */
[----:B------:R2:W-:Y:S06]  /*2880*/  MEMBAR.ALL.CTA ;  /* 0x0000000000007992 */ /* 0x0005ec0000008000 */
[----:B--2---:R-:W2:Y:S02]  /*2890*/  FENCE.VIEW.ASYNC.S ;  /* 0x00000000000073c6 */ /* 0x004ea40000000000 */
[----:B--2---:R-:W-:Y:S06]  /*28a0*/  BAR.SYNC.DEFER_BLOCKING 0x0 ;  /* 0x0000000000007b1d */ /* 0x004fec0000010000 */
[----:B------:R1:W-:Y:S01]  /*28b0*/  @UP1 UTMASTG.2D [UR8], [UR20] ;  /* 0x00000008140013b5 */ /* 0x0003e20008008000 */
[----:B------:R0:W-:Y:S01]  /*28c0*/  UTMACMDFLUSH ;  /* 0x00000000000079b7 */ /* 0x0001e20000000000 */
[----:B------:R-:W-:-:S04]  /*28d0*/  DEPBAR.LE SB0, 0x0 ;  /* 0x000080000000791a */ /* 0x000fc80000000000 */
[----:B------:R-:W-:Y:S08]  /*28e0*/  BAR.SYNC.DEFER_BLOCKING 0x0 ;  /* 0x0000000000007b1d */ /* 0x000ff00000010000 */
[----:B------:R-:W-:Y:S06]  /*28f0*/  BAR.SYNC.DEFER_BLOCKING 0x0 ;  /* 0x0000000000007b1d */ /* 0x000fec0000010000 */
[----:B-1----:R-:W-:Y:S05]  /*2900*/  @P2 BRA `(.L_x_71) ;  /* 0x0000000000a02947 */ /* 0x002fea0003800000 */
[----:B------:R-:W1:Y:S01]  /*2910*/  S2UR UR5, SR_CgaCtaId ;  /* 0x00000000000579c3 */ /* 0x000e620000008800 */
[----:B------:R-:W-:Y:S01]  /*2920*/  NOP ;  /* 0x0000000000007918 */ /* 0x000fe20000000000 */
[----:B------:R-:W-:Y:S01]  /*2930*/  UMOV UR4, 0x50 ;  /* 0x0000005000047882 */ /* 0x000fe20000000000 */
[----:B------:R-:W-:Y:S02]  /*2940*/  IMAD.U32 R0, RZ, RZ, UR23 ;  /* 0x00000017ff007e24 */ /* 0x000fe4000f8e00ff */
[----:B------:R-:W-:Y:S02]  /*2950*/  IMAD.MOV.U32 R3, RZ, RZ, 0xf ;  /* 0x0000000fff037424 */ /* 0x000fe400078e00ff */
[----:B------:R-:W-:Y:S01]  /*2960*/  IMAD.MOV.U32 R7, RZ, RZ, 0x1 ;  /* 0x00000001ff077424 */ /* 0x000fe200078e00ff */
[----:B------:R-:W-:-:S04]  /*2970*/  LOP3.LUT R0, R0, 0xffff, RZ, 0xc0, !PT ;  /* 0x0000ffff00007812 */ /* 0x000fc800078ec0ff */
[----:B------:R-:W-:-:S05]  /*2980*/  SHF.R.U32.HI R0, RZ, 0x5, R0 ;  /* 0x00000005ff007819 */ /* 0x000fca0000011600 */
[----:B------:R-:W-:Y:S01]  /*2990*/  VIADD R2, R0, 0x10 ;  /* 0x0000001000027836 */ /* 0x000fe20000000000 */
[----:B------:R-:W-:Y:S01]  /*29a0*/  SHF.L.U32 R0, R3, R0, RZ ;  /* 0x0000000003007219 */ /* 0x000fe200000006ff */
[----:B-1----:R-:W-:-:S03]  /*29b0*/  ULEA UR6, UR5, UR4, 0x18 ;  /* 0x0000000405067291 */ /* 0x002fc6000f8ec0ff */
[----:B------:R-:W-:-:S04]  /*29c0*/  SHF.L.U32 R3, R7, R2, RZ ;  /* 0x0000000207037219 */ /* 0x000fc800000006ff */
[----:B------:R-:W-:Y:S02]  /*29d0*/  LOP3.LUT R0, R3, R0, RZ, 0xfc, !PT ;  /* 0x0000000003007212 */ /* 0x000fe400078efcff */
[----:B------:R-:W1:Y:S02]  /*29e0*/  LDS R5, [UR6] ;  /* 0x00000006ff057984 */ /* 0x000e640008000800 */
[C---:B------:R-:W-:Y:S02]  /*29f0*/  LOP3.LUT R2, R0.reuse, 0xffff, RZ, 0xc0, !PT ;  /* 0x0000ffff00027812 */ /* 0x040fe400078ec0ff */
[----:B-1----:R-:W-:-:S04]  /*2a00*/  LOP3.LUT R3, R0, 0xffff, R5, 0x80, !PT ;  /* 0x0000ffff00037812 */ /* 0x002fc800078e8005 */
[----:B------:R-:W-:-:S13]  /*2a10*/  ISETP.NE.AND P0, PT, R3, R2, PT ;  /* 0x000000020300720c */ /* 0x000fda0003f05270 */
[----:B------:R-:W-:Y:S05]  /*2a20*/  @P0 BRA `(.L_x_72) ;  /* 0x0000000000500947 */ /* 0x000fea0003800000 */
[----:B------:R-:W-:Y:S02]  /*2a30*/  SHF.R.U32.HI R5, RZ, 0x10, R5 ;  /* 0x00000010ff057819 */ /* 0x000fe40000011605 */
[----:B------:R-:W-:-:S04]  /*2a40*/  SHF.R.U32.HI R2, RZ, 0x10, R0 ;  /* 0x00000010ff027819 */ /* 0x000fc80000011600 */
[----:B------:R-:W-:-:S04]  /*2a50*/  LOP3.LUT R5, R5, R2, RZ, 0xc0, !PT ;  /* 0x0000000205057212 */ /* 0x000fc800078ec0ff */
[----:B------:R-:W-:-:S13]  /*2a60*/  ISETP.NE.AND P0, PT, R5, R2, PT ;  /* 0x000000020500720c */ /* 0x000fda0003f05270 */
[----:B------:R-:W-:Y:S05]  /*2a70*/  @P0 BRA `(.L_x_73) ;  /* 0x0000000000300947 */ /* 0x000fea0003800000 */
[----:B------:R-:W-:Y:S01]  /*2a80*/  R2UR UR4, R0 ;  /* 0x00000000000472ca */ /* 0x000fe200000e0000 */
[----:B------:R-:W-:Y:S01]  /*2a90*/  VOTEU.ANY UR5, UPT, PT ;  /* 0x0000000000057886 */ /* 0x000fe200038e0100 */
[----:B------:R-:W1:Y:S01]  /*2aa0*/  S2R R0, SR_LANEID ;  /* 0x0000000000007919 */ /* 0x000e620000000000 */
[----:B------:R-:W-:-:S10]  /*2ab0*/  UFLO.U32 UR5, UR5 ;  /* 0x00000005000572bd */ /* 0x000fd400080e0000 */
[----:B------:R-:W-:-:S06]  /*2ac0*/  ULOP3.LUT UR4, URZ, UR4, URZ, 0x33, !UPT ;  /* 0x00000004ff047292 */ /* 0x000fcc000f8e33ff */
[----:B------:R-:W-:-:S04]  /*2ad0*/  IMAD.U32 R2, RZ, RZ, UR4 ;  /* 0x00000004ff027e24 */ /* 0x000fc8000f8e00ff */
[----:B------:R-:W2:Y:S02]  /*2ae0*/  REDUX UR7, R2 ;  /* 0x00000000020773c4 */ /* 0x000ea40000000000 */
[----:B------:R3:W-:Y:S01]  /*2af0*/  UTCATOMSWS.AND URZ, UR4 ;  /* 0x0000000400ff79e3 */ /* 0x0007e20008000000 */
[----:B-1----:R-:W-:Y:S01]  /*2b00*/  ISETP.EQ.U32.AND P0, PT, R0, UR5, PT ;  /* 0x0000000500007c0c */ /* 0x002fe2000bf02070 */
[----:B--2---:R-:W-:-:S12]  /*2b10*/  IMAD.U32 R0, RZ, RZ, UR7 ;  /* 0x00000007ff007e24 */ /* 0x004fd8000f8e00ff */
[----:B------:R3:W-:Y:S01]  /*2b20*/  @P0 ATOMS.AND RZ, [UR6], R0 ;  /* 0x00000000ffff098c */ /* 0x0007e2000a800006 */
[----:B------:R-:W-:Y:S05]  /*2b30*/  BRA `(.L_x_71) ;  /* 0x0000000000147947 */ /* 0x000fea0003800000 */
.L_x_73:
[----:B------:R-:W-:-:S07]  /*2b40*/  MOV R2, 0x2b60 ;  /* 0x00002b6000027802 */ /* 0x000fce0000000f00 */
[----:B------:R-:W-:Y:S05]  /*2b50*/  CALL.REL.NOINC `($__internal_0_$__cuda_sm10x_tcgen05_guardrail_trap_col_being_dealloced_not_returned_by_alloc) ;  /* 0x0000000000447944 */ /* 0x000fea0003c00000 */
[----:B------:R-:W-:Y:S05]  /*2b60*/  BRA `(.L_x_71) ;  /* 0x0000000000087947 */ /* 0x000fea0003800000 */
.L_x_72:
[----:B------:R-:W-:-:S07]  /*2b70*/  MOV R2, 0x2b90 ;  /* 0x00002b9000027802 */ /* 0x000fce0000000f00 */
[----:B------:R-:W-:Y:S05]  /*2b80*/  CALL.REL.NOINC `($__internal_2_$__cuda_sm10x_tcgen05_guardrail_trap_unallocated_columns_being_dealloced) ;  /* 0x0000000000507944 */ /* 0x000fea0003c00000 */
.L_x_71:
[----:B------:R-:W-:Y:S01]  /*2b90*/  NOP ;  /* 0x0000000000007918 */ /* 0x000fe20000000000 */
[----:B---3--:R-:W-:Y:S05]  /*2ba0*/  EXIT ;  /* 0x000000000000794d */ /* 0x008fea0003800000 */
.L_x_58:
[----:B------:R-:W1:Y:S02]  /*2bb0*/  SYNCS.PHASECHK.TRANS64.TRYWAIT P0, [UR8+0xc000], RZ ;  /* 0x00c000ffff0075a7 */ /* 0x000e640008001108 */
[----:B-1----:R-:W-:Y:S05]  /*2bc0*/  @!P0 BRA `(.L_x_58) ;  /* 0xfffffffc00f88947 */ /* 0x002fea000383ffff */
[----:B------:R-:W-:Y:S05]  /*2bd0*/  BRA `(.L_x_74) ;  /* 0xffffffec00bc7947 */ /* 0x000fea000383ffff */
.L_x_60:
[----:B------:R-:W1:Y:S02]  /*2be0*/  SYNCS.PHASECHK.TRANS64.TRYWAIT P1, [UR8+0xc020], RZ ;  /* 0x00c020ffff0075a7 */ /* 0x000e640008021108 */
[----:B-1----:R-:W-:Y:S05]  /*2bf0*/  @!P1 BRA `(.L_x_60) ;  /* 0xfffffffc00f89947 */ /* 0x002fea000383ffff */
[----:B------:R-:W-:Y:S05]  /*2c00*/  BRA `(.L_x_75) ;  /* 0xfffffff000387947 */ /* 0x000fea000383ffff */
.L_x_61:
[----:B------:R-:W2:Y:S02]  /*2c10*/  SYNCS.PHASECHK.TRANS64.TRYWAIT P0, [UR28+0xc000], R2 ;  /* 0x00c00002ff0075a7 */ /* 0x000ea4000800111c */
[----:B--2---:R-:W-:Y:S05]  /*2c20*/  @!P0 BRA `(.L_x_61) ;  /* 0xfffffffc00f88947 */ /* 0x004fea000383ffff */
[----:B------:R-:W-:Y:S05]  /*2c30*/  BRA `(.L_x_76) ;  /* 0xfffffff000b47947 */ /* 0x000fea000383ffff */
.L_x_63:
[----:B------:R-:W2:Y:S02]  /*2c40*/  SYNCS.PHASECHK.TRANS64.TRYWAIT P0, [UR28+0xc020], R2 ;  /* 0x00c02002ff0075a7 */ /* 0x000ea4000800111c */
[----:B--2---:R-:W-:Y:S05]  /*2c50*/  @!P0 BRA `(.L_x_63) ;  /* 0xfffffffc00f88947 */ /* 0x004fea000383ffff */
[----:B------:R-:W-:Y:S05]  /*2c60*/  BRA `(.L_x_77) ;  /* 0xfffffff400247947 */ /* 0x000fea000383ffff */
        .weak           $__internal_0_$__cuda_sm10x_tcgen05_guardrail_trap_col_being_dealloced_not_returned_by_alloc
        .type           $__internal_0_$__cuda_sm10x_tcgen05_guardrail_trap_col_being_dealloced_not_returned_by_alloc,@function
        .size           $__internal_0_$__cuda_sm10x_tcgen05_guardrail_trap_col_being_dealloced_not_returned_by_alloc,($__internal_1_$__cuda_sm10x_tcgen05_guardrail_trap_phase_invalid_during_alloc - $__internal_0_$__cuda_sm10x_tcgen05_guardrail_trap_col_being_dealloced_not_returned_by_alloc)
$__internal_0_$__cuda_sm10x_tcgen05_guardrail_trap_col_being_dealloced_not_returned_by_alloc:
[----:B------:R-:W-:Y:S05]  /*2c70*/  BPT.TRAP 0x1 ;  /* 0x000000040000795c */ /* 0x000fea0000300000 */
[----:B------:R-:W-:-:S04]  /*2c80*/  IMAD.MOV.U32 R3, RZ, RZ, 0x0 ;  /* 0x00000000ff037424 */ /* 0x000fc800078e00ff */
[----:B------:R-:W-:Y:S05]  /*2c90*/  RET.REL.NODEC R2 `(gluon_tcgen05) ;  /* 0xffffffd002d87950 */ /* 0x000fea0003c3ffff */
        .weak           $__internal_1_$__cuda_sm10x_tcgen05_guardrail_trap_phase_invalid_during_alloc
        .type           $__internal_1_$__cuda_sm10x_tcgen05_guardrail_trap_phase_invalid_during_alloc,@function
        .size           $__internal_1_$__cuda_sm10x_tcgen05_guardrail_trap_phase_invalid_during_alloc,($__internal_2_$__cuda_sm10x_tcgen05_guardrail_trap_unallocated_columns_being_dealloced - $__internal_1_$__cuda_sm10x_tcgen05_guardrail_trap_phase_invalid_during_alloc)
$__internal_1_$__cuda_sm10x_tcgen05_guardrail_trap_phase_invalid_during_alloc:
[----:B------:R-:W-:Y:S05]  /*2ca0*/  BPT.TRAP 0x1 ;  /* 0x000000040000795c */ /* 0x000fea0000300000 */
[----:B------:R-:W-:-:S04]  /*2cb0*/  IMAD.MOV.U32 R3, RZ, RZ, 0x0 ;  /* 0x00000000ff037424 */ /* 0x000fc800078e00ff */
[----:B------:R-:W-:Y:S05]  /*2cc0*/  RET.REL.NODEC R2 `(gluon_tcgen05) ;  /* 0xffffffd002cc7950 */ /* 0x000fea0003c3ffff */
        .weak           $__internal_2_$__cuda_sm10x_tcgen05_guardrail_trap_unallocated_columns_being_dealloced
        .type           $__internal_2_$__cuda_sm10x_tcgen05_guardrail_trap_unallocated_columns_being_dealloced,@function
        .size           $__internal_2_$__cuda_sm10x_tcgen05_guardrail_trap_unallocated_columns_being_dealloced,(.L_x_81 - $__internal_2_$__cuda_sm10x_tcgen05_guardrail_trap_unallocated_columns_being_dealloced)
$__internal_2_$__cuda_sm10x_tcgen05_guardrail_trap_unallocated_columns_being_dealloced:
[----:B------:R-:W-:Y:S05]  /*2cd0*/  BPT.TRAP 0x1 ;  /* 0x000000040000795c */ /* 0x000fea0000300000 */
[----:B------:R-:W-:-:S04]  /*2ce0*/  IMAD.MOV.U32 R3, RZ, RZ, 0x0 ;  /* 0x00000000ff037424 */ /* 0x000fc800078e00ff */
[----:B------:R-:W-:Y:S05]  /*2cf0*/  RET.REL.NODEC R2 `(gluon_tcgen05) ;  /* 0xffffffd002c07950 */ /* 0x000fea0003c3ffff */
.L_x_78:
[----:B------:R-:W-:-:S00]  /*2d00*/  BRA `(.L_x_78) ;  /* 0xfffffffc00fc7947 */ /* 0x000fc0000383ffff */
[----:B------:R-:W-:-:S00]  /*2d10*/  NOP ;  /* 0x0000000000007918 */ /* 0x000fc00000000000 */
        /* <DEDUP_REMOVED lines=14> */
.L_x_81:


//--------------------- .nv.shared.gluon_tcgen05  --------------------------
	.section	.nv.shared.gluon_tcgen05,"aw",@nobits
	.sectionflags	@""
	.align	16
	.zero		1024


//--------------------- .nv.shared.reserved.0     --------------------------
	.section	.nv.shared.reserved.0,"aw",@nobits
	.align	8
	.weak		__nv_reservedSMEM_offset_0_alias
	.size		__nv_reservedSMEM_offset_0_alias, 0, 64
	.other		__nv_reservedSMEM_offset_0_alias,@"STO_CUDA_RESERVED_SHARED STV_DEFAULT"
__nv_reservedSMEM_offset_0_alias:
	.zero		0
.nv.shared.reserved.0:
	.zero		64
	.weak		__nv_reservedSMEM_allocation_phase
	.type		__nv_reservedSMEM_allocation_phase,@object
	.size		__nv_reservedSMEM_allocation_phase,(.L_0 - __nv_reservedSMEM_allocation_phase)
__nv_reservedSMEM_allocation_phase:
	.zero		1
.L_0:
	.zero		7
	.weak		__nv_reservedSMEM_devtool_atexit_pc
	.type		__nv_reservedSMEM_devtool_atexit_pc,@object
	.size		__nv_reservedSMEM_devtool_atexit_pc,(__nv_reservedSMEM_allocation_mask - __nv_reservedSMEM_devtool_atexit_pc)
__nv_reservedSMEM_devtool_atexit_pc:
	.zero		8
	.weak		__nv_reservedSMEM_allocation_mask
	.type		__nv_reservedSMEM_allocation_mask,@object
	.size		__nv_reservedSMEM_allocation_mask,(.L_2 - __nv_reservedSMEM_allocation_mask)
__nv_reservedSMEM_allocation_mask:
	.zero		4
.L_2:


//--------------------- .nv.constant0.gluon_tcgen05 --------------------------
	.section	.nv.constant0.gluon_tcgen05,"a",@progbits
	.sectionflags	@""
	.align	4
.nv.constant0.gluon_tcgen05:
	.zero		976


//--------------------- SYMBOLS --------------------------

	.type		.nv.reservedSmem.offset0,@object
	.size		.nv.reservedSmem.offset0,0x4
	.type		.nv.reservedSmem.cap,@object
	.size		.nv.reservedSmem.cap,0x4
